// auto-generated by cutlass_sweep.gemm — config: {"arch": "sm_100", "cluster_m": 1, "cluster_n": 2, "dtype": "fp16", "stages": 0, "tile_k": 64, "tile_m": 128, "tile_n": 64}
#include "cutlass/cutlass.h"
#include "cutlass/gemm/collective/collective_builder.hpp"
#include "cutlass/gemm/device/gemm_universal_adapter.h"
#include "cutlass/gemm/kernel/gemm_universal.hpp"
#include "cutlass/epilogue/collective/collective_builder.hpp"

using ElemA = cutlass::half_t;
using ElemB = cutlass::half_t;
using ElemCD = cutlass::half_t;
using Acc  = float;
using TileShape    = cute::Shape<cute::_128, cute::_64, cute::_64>;
using ClusterShape = cute::Shape<cute::_1, cute::_2, cute::_1>;

using CollectiveEpilogue = typename cutlass::epilogue::collective::CollectiveBuilder<
    cutlass::arch::Sm100, cutlass::arch::OpClassTensorOp,
    TileShape, ClusterShape,
    cutlass::epilogue::collective::EpilogueTileAuto,
    Acc, Acc,
    ElemCD, cutlass::layout::RowMajor, 128 / cutlass::sizeof_bits<ElemCD>::value,
    ElemCD, cutlass::layout::RowMajor, 128 / cutlass::sizeof_bits<ElemCD>::value,
    cutlass::epilogue::collective::EpilogueScheduleAuto
  >::CollectiveOp;

using CollectiveMainloop = typename cutlass::gemm::collective::CollectiveBuilder<
    cutlass::arch::Sm100, cutlass::arch::OpClassTensorOp,
    ElemA, cutlass::layout::RowMajor, 128 / cutlass::sizeof_bits<ElemA>::value,
    ElemB, cutlass::layout::ColumnMajor, 128 / cutlass::sizeof_bits<ElemB>::value,
    Acc,
    TileShape, ClusterShape,
    cutlass::gemm::collective::StageCountAutoCarveout<static_cast<int>(sizeof(typename CollectiveEpilogue::SharedStorage))>,
    cutlass::gemm::collective::KernelScheduleAuto
  >::CollectiveOp;

using GemmKernel = cutlass::gemm::kernel::GemmUniversal<
    cute::Shape<int,int,int,int>,
    CollectiveMainloop,
    CollectiveEpilogue
>;
using Gemm = cutlass::gemm::device::GemmUniversalAdapter<GemmKernel>;

// Force the device kernel symbol into the cubin without needing a host main.
auto* _anchor = &cutlass::device_kernel<GemmKernel>;


// ===== COMPILED SASS (sm_100a) =====

	.target	sm_100a

	.elftype	@"ET_EXEC"


//--------------------- .note.nv.tkinfo           --------------------------
	.section	.note.nv.tkinfo,"",@"SHT_NOTE"
	.sectionflags	@"SHF_NOTE_NV_TKINFO"
	.tkinfo
        /*0018*/ 	.word	0x00000002
        /*0030*/ 	.string	""
        /*0030*/ 	.string	"ptxas"
        /*0030*/ 	.string	"Cuda compilation tools, release 13.0, V13.0.88"
        /*0030*/ 	.string	"Build cuda_13.0.r13.0/compiler.36424714_0"
        /*0030*/ 	.string	"-arch sm_100a -m 64 "



//--------------------- .note.nv.cuinfo           --------------------------
	.section	.note.nv.cuinfo,"",@"SHT_NOTE"
	.sectionflags	@"SHF_NOTE_NV_CUINFO"
        /*0018*/ 	.short	0x0002
        /*001a*/ 	.short	0x0064
        /*001c*/ 	.short	0x0082
	.zero		2


//--------------------- .nv.info                  --------------------------
	.section	.nv.info,"",@"SHT_CUDA_INFO"
	.align	4


	//----- nvinfo : EIATTR_REGCOUNT
	.align		4
        /*0000*/ 	.byte	0x04, 0x2f
        /*0002*/ 	.short	(.L_19 - .L_18)
	.align		4
.L_18:
        /*0004*/ 	.word	index@(_ZN7cutlass13device_kernelINS_4gemm6kernel13GemmUniversalIN4cute5tupleIJiiiiEEENS1_10collective13CollectiveMmaINS1_35MainloopSm100TmaUmmaWarpSpecializedILi8ELi2ELi4ENS5_IJNS4_1CILi1EEENSA_ILi2EEESB_EEEEENS5_IJNSA_ILi128EEENSA_ILi64EEESG_EEENS_6half_tENS5_IJlSB_lEEESI_SJ_NS4_8TiledMMAINS4_8MMA_AtomIJNS4_20SM100_MMA_F16BF16_SSISI_SI_fLi128ELi64ELNS4_4UMMA5MajorE0ELSO_0ELNSN_7ScaleInE0ELSP_0EEEEEENS4_6LayoutINS5_IJSB_SB_SB_EEENS5_IJNSA_ILi0EEESU_SU_EEEEENS5_IJNS4_10UnderscoreESX_SX_EEEEENS4_23SM90_TMA_LOAD_MULTICASTENS4_14ComposedLayoutINS4_7SwizzleILi3ELi4ELi3EEENS4_18smem_ptr_flag_bitsILi16EEENSS_INS5_IJNSA_ILi8EEESG_EEENS5_IJSG_SB_EEEEEEEvNS4_8identityENS4_13SM90_TMA_LOADES1A_vS1B_EENS_8epilogue10collective18CollectiveEpilogueINS1E_23Sm100TmaWarpSpecializedILi3ELi2ELi32ELb1ELb0EEEJSH_NS5_IJNSS_ISF_SB_EENSS_INSA_ILi32EEESB_EEEEESI_SJ_SI_SJ_NS1E_6fusion15FusionCallbacksIS1I_NS1N_17LinearCombinationISI_fSI_fLNS_15FloatRoundStyleE2EEESH_S1M_JEEENS4_5SM1004TMEM4LOAD26SM100_TMEM_LOAD_32dp32b32xES1C_NS11_INS12_ILi2ELi4ELi3EEES15_NSS_INS5_IJS16_S1K_EEENS5_IJS1K_SB_EEEEEEENS4_39AutoVectorizingCopyWithAssumedAlignmentILi128EEENS4_14SM90_TMA_STOREES21_S23_S23_EEEvvEEEEvNT_6ParamsE)
        /*0008*/ 	.word	0x00000077


	//----- nvinfo : EIATTR_FRAME_SIZE
	.align		4
.L_19:
        /*000c*/ 	.byte	0x04, 0x11
        /*000e*/ 	.short	(.L_21 - .L_20)
	.align		4
.L_20:
        /*0010*/ 	.word	index@($__internal_2_$__cuda_sm10x_tcgen05_guardrail_trap_unallocated_columns_being_dealloced)
        /*0014*/ 	.word	0x00000000


	//----- nvinfo : EIATTR_FRAME_SIZE
	.align		4
.L_21:
        /*0018*/ 	.byte	0x04, 0x11
        /*001a*/ 	.short	(.L_23 - .L_22)
	.align		4
.L_22:
        /*001c*/ 	.word	index@($__internal_1_$__cuda_sm10x_tcgen05_guardrail_trap_phase_invalid_during_alloc)
        /*0020*/ 	.word	0x00000000


	//----- nvinfo : EIATTR_FRAME_SIZE
	.align		4
.L_23:
        /*0024*/ 	.byte	0x04, 0x11
        /*0026*/ 	.short	(.L_25 - .L_24)
	.align		4
.L_24:
        /*0028*/ 	.word	index@($__internal_0_$__cuda_sm10x_tcgen05_guardrail_trap_col_being_dealloced_not_returned_by_alloc)
        /*002c*/ 	.word	0x00000000


	//----- nvinfo : EIATTR_FRAME_SIZE
	.align		4
.L_25:
        /*0030*/ 	.byte	0x04, 0x11
        /*0032*/ 	.short	(.L_27 - .L_26)
	.align		4
.L_26:
        /*0034*/ 	.word	index@(_ZN7cutlass13device_kernelINS_4gemm6kernel13GemmUniversalIN4cute5tupleIJiiiiEEENS1_10collective13CollectiveMmaINS1_35MainloopSm100TmaUmmaWarpSpecializedILi8ELi2ELi4ENS5_IJNS4_1CILi1EEENSA_ILi2EEESB_EEEEENS5_IJNSA_ILi128EEENSA_ILi64EEESG_EEENS_6half_tENS5_IJlSB_lEEESI_SJ_NS4_8TiledMMAINS4_8MMA_AtomIJNS4_20SM100_MMA_F16BF16_SSISI_SI_fLi128ELi64ELNS4_4UMMA5MajorE0ELSO_0ELNSN_7ScaleInE0ELSP_0EEEEEENS4_6LayoutINS5_IJSB_SB_SB_EEENS5_IJNSA_ILi0EEESU_SU_EEEEENS5_IJNS4_10UnderscoreESX_SX_EEEEENS4_23SM90_TMA_LOAD_MULTICASTENS4_14ComposedLayoutINS4_7SwizzleILi3ELi4ELi3EEENS4_18smem_ptr_flag_bitsILi16EEENSS_INS5_IJNSA_ILi8EEESG_EEENS5_IJSG_SB_EEEEEEEvNS4_8identityENS4_13SM90_TMA_LOADES1A_vS1B_EENS_8epilogue10collective18CollectiveEpilogueINS1E_23Sm100TmaWarpSpecializedILi3ELi2ELi32ELb1ELb0EEEJSH_NS5_IJNSS_ISF_SB_EENSS_INSA_ILi32EEESB_EEEEESI_SJ_SI_SJ_NS1E_6fusion15FusionCallbacksIS1I_NS1N_17LinearCombinationISI_fSI_fLNS_15FloatRoundStyleE2EEESH_S1M_JEEENS4_5SM1004TMEM4LOAD26SM100_TMEM_LOAD_32dp32b32xES1C_NS11_INS12_ILi2ELi4ELi3EEES15_NSS_INS5_IJS16_S1K_EEENS5_IJS1K_SB_EEEEEEENS4_39AutoVectorizingCopyWithAssumedAlignmentILi128EEENS4_14SM90_TMA_STOREES21_S23_S23_EEEvvEEEEvNT_6ParamsE)
        /*0038*/ 	.word	0x00000000


	//----- nvinfo : EIATTR_MIN_STACK_SIZE
	.align		4
.L_27:
        /*003c*/ 	.byte	0x04, 0x12
        /*003e*/ 	.short	(.L_29 - .L_28)
	.align		4
.L_28:
        /*0040*/ 	.word	index@(_ZN7cutlass13device_kernelINS_4gemm6kernel13GemmUniversalIN4cute5tupleIJiiiiEEENS1_10collective13CollectiveMmaINS1_35MainloopSm100TmaUmmaWarpSpecializedILi8ELi2ELi4ENS5_IJNS4_1CILi1EEENSA_ILi2EEESB_EEEEENS5_IJNSA_ILi128EEENSA_ILi64EEESG_EEENS_6half_tENS5_IJlSB_lEEESI_SJ_NS4_8TiledMMAINS4_8MMA_AtomIJNS4_20SM100_MMA_F16BF16_SSISI_SI_fLi128ELi64ELNS4_4UMMA5MajorE0ELSO_0ELNSN_7ScaleInE0ELSP_0EEEEEENS4_6LayoutINS5_IJSB_SB_SB_EEENS5_IJNSA_ILi0EEESU_SU_EEEEENS5_IJNS4_10UnderscoreESX_SX_EEEEENS4_23SM90_TMA_LOAD_MULTICASTENS4_14ComposedLayoutINS4_7SwizzleILi3ELi4ELi3EEENS4_18smem_ptr_flag_bitsILi16EEENSS_INS5_IJNSA_ILi8EEESG_EEENS5_IJSG_SB_EEEEEEEvNS4_8identityENS4_13SM90_TMA_LOADES1A_vS1B_EENS_8epilogue10collective18CollectiveEpilogueINS1E_23Sm100TmaWarpSpecializedILi3ELi2ELi32ELb1ELb0EEEJSH_NS5_IJNSS_ISF_SB_EENSS_INSA_ILi32EEESB_EEEEESI_SJ_SI_SJ_NS1E_6fusion15FusionCallbacksIS1I_NS1N_17LinearCombinationISI_fSI_fLNS_15FloatRoundStyleE2EEESH_S1M_JEEENS4_5SM1004TMEM4LOAD26SM100_TMEM_LOAD_32dp32b32xES1C_NS11_INS12_ILi2ELi4ELi3EEES15_NSS_INS5_IJS16_S1K_EEENS5_IJS1K_SB_EEEEEEENS4_39AutoVectorizingCopyWithAssumedAlignmentILi128EEENS4_14SM90_TMA_STOREES21_S23_S23_EEEvvEEEEvNT_6ParamsE)
        /*0044*/ 	.word	0x00000000
.L_29:


//--------------------- .nv.compat                --------------------------
	.section	.nv.compat,"",@"SHT_CUDA_COMPAT_INFO"
	.align	4
        /*0000*/ 	.byte	0x02, 0x09, 0x01, 0x00, 0x02, 0x02, 0x02, 0x00, 0x02, 0x05, 0x05, 0x00, 0x03, 0x07, 0x01, 0x01
        /*0010*/ 	.byte	0x02, 0x03, 0x01, 0x00, 0x02, 0x06, 0x01, 0x00, 0x04, 0x0b, 0x08, 0x00, 0x09, 0x00, 0x00, 0x00
        /*0020*/ 	.byte	0x00, 0x00, 0x00, 0x00


//--------------------- .nv.info._ZN7cutlass13device_kernelINS_4gemm6kernel13GemmUniversalIN4cute5tupleIJiiiiEEENS1_10collective13CollectiveMmaINS1_35MainloopSm100TmaUmmaWarpSpecializedILi8ELi2ELi4ENS5_IJNS4_1CILi1EEENSA_ILi2EEESB_EEEEENS5_IJNSA_ILi128EEENSA_ILi64EEESG_EEENS_6half_tENS5_IJlSB_lEEESI_SJ_NS4_8TiledMMAINS4_8MMA_AtomIJNS4_20SM100_MMA_F16BF16_SSISI_SI_fLi128ELi64ELNS4_4UMMA5MajorE0ELSO_0ELNSN_7ScaleInE0ELSP_0EEEEEENS4_6LayoutINS5_IJSB_SB_SB_EEENS5_IJNSA_ILi0EEESU_SU_EEEEENS5_IJNS4_10UnderscoreESX_SX_EEEEENS4_23SM90_TMA_LOAD_MULTICASTENS4_14ComposedLayoutINS4_7SwizzleILi3ELi4ELi3EEENS4_18smem_ptr_flag_bitsILi16EEENSS_INS5_IJNSA_ILi8EEESG_EEENS5_IJSG_SB_EEEEEEEvNS4_8identityENS4_13SM90_TMA_LOADES1A_vS1B_EENS_8epilogue10collective18CollectiveEpilogueINS1E_23Sm100TmaWarpSpecializedILi3ELi2ELi32ELb1ELb0EEEJSH_NS5_IJNSS_ISF_SB_EENSS_INSA_ILi32EEESB_EEEEESI_SJ_SI_SJ_NS1E_6fusion15FusionCallbacksIS1I_NS1N_17LinearCombinationISI_fSI_fLNS_15FloatRoundStyleE2EEESH_S1M_JEEENS4_5SM1004TMEM4LOAD26SM100_TMEM_LOAD_32dp32b32xES1C_NS11_INS12_ILi2ELi4ELi3EEES15_NSS_INS5_IJS16_S1K_EEENS5_IJS1K_SB_EEEEEEENS4_39AutoVectorizingCopyWithAssumedAlignmentILi128EEENS4_14SM90_TMA_STOREES21_S23_S23_EEEvvEEEEvNT_6ParamsE --------------------------
	.section	.nv.info._ZN7cutlass13device_kernelINS_4gemm6kernel13GemmUniversalIN4cute5tupleIJiiiiEEENS1_10collective13CollectiveMmaINS1_35MainloopSm100TmaUmmaWarpSpecializedILi8ELi2ELi4ENS5_IJNS4_1CILi1EEENSA_ILi2EEESB_EEEEENS5_IJNSA_ILi128EEENSA_ILi64EEESG_EEENS_6half_tENS5_IJlSB_lEEESI_SJ_NS4_8TiledMMAINS4_8MMA_AtomIJNS4_20SM100_MMA_F16BF16_SSISI_SI_fLi128ELi64ELNS4_4UMMA5MajorE0ELSO_0ELNSN_7ScaleInE0ELSP_0EEEEEENS4_6LayoutINS5_IJSB_SB_SB_EEENS5_IJNSA_ILi0EEESU_SU_EEEEENS5_IJNS4_10UnderscoreESX_SX_EEEEENS4_23SM90_TMA_LOAD_MULTICASTENS4_14ComposedLayoutINS4_7SwizzleILi3ELi4ELi3EEENS4_18smem_ptr_flag_bitsILi16EEENSS_INS5_IJNSA_ILi8EEESG_EEENS5_IJSG_SB_EEEEEEEvNS4_8identityENS4_13SM90_TMA_LOADES1A_vS1B_EENS_8epilogue10collective18CollectiveEpilogueINS1E_23Sm100TmaWarpSpecializedILi3ELi2ELi32ELb1ELb0EEEJSH_NS5_IJNSS_ISF_SB_EENSS_INSA_ILi32EEESB_EEEEESI_SJ_SI_SJ_NS1E_6fusion15FusionCallbacksIS1I_NS1N_17LinearCombinationISI_fSI_fLNS_15FloatRoundStyleE2EEESH_S1M_JEEENS4_5SM1004TMEM4LOAD26SM100_TMEM_LOAD_32dp32b32xES1C_NS11_INS12_ILi2ELi4ELi3EEES15_NSS_INS5_IJS16_S1K_EEENS5_IJS1K_SB_EEEEEEENS4_39AutoVectorizingCopyWithAssumedAlignmentILi128EEENS4_14SM90_TMA_STOREES21_S23_S23_EEEvvEEEEvNT_6ParamsE,"",@"SHT_CUDA_INFO"
	.sectionflags	@""
	.align	4


	//----- nvinfo : EIATTR_CUDA_API_VERSION
	.align		4
        /*0000*/ 	.byte	0x04, 0x37
        /*0002*/ 	.short	(.L_31 - .L_30)
.L_30:
        /*0004*/ 	.word	0x00000082


	//----- nvinfo : EIATTR_KPARAM_INFO
	.align		4
.L_31:
        /*0008*/ 	.byte	0x04, 0x17
        /*000a*/ 	.short	(.L_33 - .L_32)
.L_32:
        /*000c*/ 	.word	0x00000000
        /*0010*/ 	.short	0x0000
        /*0012*/ 	.short	0x0000
        /*0014*/ 	.byte	0x00, 0xf0, 0x01, 0x20


	//----- nvinfo : EIATTR_AT_ENTRY_FRAGMENTS
	.align		4
.L_33:
        /*0018*/ 	.byte	0x04, 0x4f
        /*001a*/ 	.short	(.L_35 - .L_34)


	//   ....[0]....
.L_34:
        /*001c*/ 	.word	0x00000006


	//----- nvinfo : EIATTR_RESERVED_SMEM_USED
	.align		4
.L_35:
        /*0020*/ 	.byte	0x01, 0x41
	.zero		2


	//----- nvinfo : EIATTR_SPARSE_MMA_MASK
	.align		4
        /*0024*/ 	.byte	0x03, 0x50
        /*0026*/ 	.short	0x0000


	//----- nvinfo : EIATTR_TCGEN05_1CTA_USED
	.align		4
        /*0028*/ 	.byte	0x01, 0x51
	.zero		2


	//----- nvinfo : EIATTR_MAXREG_COUNT
	.align		4
        /*002c*/ 	.byte	0x03, 0x1b
        /*002e*/ 	.short	0x00ff


	//----- nvinfo : EIATTR_NUM_BARRIERS
	.align		4
        /*0030*/ 	.byte	0x02, 0x4c
        /*0032*/ 	.byte	0x07
	.zero		1


	//----- nvinfo : EIATTR_EXTERNS
	.align		4
        /*0034*/ 	.byte	0x04, 0x0f
        /*0036*/ 	.short	(.L_37 - .L_36)


	//   ....[0]....
	.align		4
.L_36:
        /*0038*/ 	.word	index@(__assertfail)


	//----- nvinfo : EIATTR_MERCURY_ISA_VERSION
	.align		4
.L_37:
        /*003c*/ 	.byte	0x03, 0x5f
        /*003e*/ 	.short	0x0101


	//----- nvinfo : EIATTR_INT_WARP_WIDE_INSTR_OFFSETS
	.align		4
        /*0040*/ 	.byte	0x04, 0x31
        /*0042*/ 	.short	(.L_39 - .L_38)


	//   ....[0]....
.L_38:
        /*0044*/ 	.word	0x00003fb0


	//   ....[1]....
        /*0048*/ 	.word	0x00003fd0


	//   ....[2]....
        /*004c*/ 	.word	0x00004000


	//   ....[3]....
        /*0050*/ 	.word	0x00004be0


	//   ....[4]....
        /*0054*/ 	.word	0x00004c60


	//   ....[5]....
        /*0058*/ 	.word	0x00004d70


	//   ....[6]....
        /*005c*/ 	.word	0x00004e80


	//----- nvinfo : EIATTR_COOP_GROUP_MASK_REGIDS
	.align		4
.L_39:
        /*0060*/ 	.byte	0x04, 0x29
        /*0062*/ 	.short	(.L_41 - .L_40)


	//   ....[0]....
.L_40:
        /*0064*/ 	.word	0xffffffff


	//   ....[1]....
        /*0068*/ 	.word	0xffffffff


	//   ....[2]....
        /*006c*/ 	.word	0xffffffff


	//   ....[3]....
        /*0070*/ 	.word	0xffffffff


	//   ....[4]....
        /*0074*/ 	.word	0xffffffff


	//   ....[5]....
        /*0078*/ 	.word	0xffffffff


	//   ....[6]....
        /*007c*/ 	.word	0xffffffff


	//   ....[7]....
        /*0080*/ 	.word	0xffffffff


	//   ....[8]....
        /*0084*/ 	.word	0xffffffff


	//   ....[9]....
        /*0088*/ 	.word	0xffffffff


	//   ....[10]....
        /*008c*/ 	.word	0xffffffff


	//   ....[11]....
        /*0090*/ 	.word	0xffffffff


	//   ....[12]....
        /*0094*/ 	.word	0xffffffff


	//   ....[13]....
        /*0098*/ 	.word	0xffffffff


	//----- nvinfo : EIATTR_COOP_GROUP_INSTR_OFFSETS
	.align		4
.L_41:
        /*009c*/ 	.byte	0x04, 0x28
        /*009e*/ 	.short	(.L_43 - .L_42)


	//   ....[0]....
.L_42:
        /*00a0*/ 	.word	0x00000080


	//   ....[1]....
        /*00a4*/ 	.word	0x000004f0


	//   ....[2]....
        /*00a8*/ 	.word	0x00000750


	//   ....[3]....
        /*00ac*/ 	.word	0x000008d0


	//   ....[4]....
        /*00b0*/ 	.word	0x000009d0


	//   ....[5]....
        /*00b4*/ 	.word	0x00000b40


	//   ....[6]....
        /*00b8*/ 	.word	0x00000ce0


	//   ....[7]....
        /*00bc*/ 	.word	0x00000e90


	//   ....[8]....
        /*00c0*/ 	.word	0x000020d0


	//   ....[9]....
        /*00c4*/ 	.word	0x00003200


	//   ....[10]....
        /*00c8*/ 	.word	0x00003410


	//   ....[11]....
        /*00cc*/ 	.word	0x00003440


	//   ....[12]....
        /*00d0*/ 	.word	0x00003e90


	//   ....[13]....
        /*00d4*/ 	.word	0x000040c0


	//----- nvinfo : EIATTR_VRC_CTA_INIT_COUNT
	.align		4
.L_43:
        /*00d8*/ 	.byte	0x02, 0x4a
        /*00da*/ 	.byte	0x80
	.zero		1


	//----- nvinfo : EIATTR_SYSCALL_OFFSETS
	.align		4
        /*00dc*/ 	.byte	0x04, 0x46
        /*00de*/ 	.short	(.L_45 - .L_44)


	//   ....[0]....
.L_44:
        /*00e0*/ 	.word	0x00005b70


	//   ....[1]....
        /*00e4*/ 	.word	0x00005c60


	//   ....[2]....
        /*00e8*/ 	.word	0x00006500


	//   ....[3]....
        /*00ec*/ 	.word	0x000071d0


	//----- nvinfo : EIATTR_MBARRIER_INSTR_OFFSETS
	.align		4
.L_45:
        /*00f0*/ 	.byte	0x04, 0x39
        /*00f2*/ 	.short	(.L_47 - .L_46)


	//   ....[0]....
.L_46:
        /*00f4*/ 	.word	0x00000630
        /*00f8*/ 	.word	0x000000ff
        /*00fc*/ 	.word	0x00000000
        /*0100*/ 	.short	0x0100
        /*0102*/ 	.byte	0x04
	.zero		1


	//   ....[1]....
        /*0104*/ 	.word	0x00000640
        /*0108*/ 	.word	0x000000ff
        /*010c*/ 	.word	0x00000040
        /*0110*/ 	.short	0x0100
        /*0112*/ 	.byte	0x04
	.zero		1


	//   ....[2]....
        /*0114*/ 	.word	0x00000650
        /*0118*/ 	.word	0x000000ff
        /*011c*/ 	.word	0x00000008
        /*0120*/ 	.short	0x0100
        /*0122*/ 	.byte	0x04
	.zero		1


	//   ....[3]....
        /*0124*/ 	.word	0x00000660
        /*0128*/ 	.word	0x000000ff
        /*012c*/ 	.word	0x00000048
        /*0130*/ 	.short	0x0100
        /*0132*/ 	.byte	0x04
	.zero		1


	//   ....[4]....
        /*0134*/ 	.word	0x00000670
        /*0138*/ 	.word	0x000000ff
        /*013c*/ 	.word	0x00000010
        /*0140*/ 	.short	0x0100
        /*0142*/ 	.byte	0x04
	.zero		1


	//   ....[5]....
        /*0144*/ 	.word	0x00000680
        /*0148*/ 	.word	0x000000ff
        /*014c*/ 	.word	0x00000050
        /*0150*/ 	.short	0x0100
        /*0152*/ 	.byte	0x04
	.zero		1


	//   ....[6]....
        /*0154*/ 	.word	0x00000690
        /*0158*/ 	.word	0x000000ff
        /*015c*/ 	.word	0x00000018
        /*0160*/ 	.short	0x0100
        /*0162*/ 	.byte	0x04
	.zero		1


	//   ....[7]....
        /*0164*/ 	.word	0x000006a0
        /*0168*/ 	.word	0x000000ff
        /*016c*/ 	.word	0x00000058
        /*0170*/ 	.short	0x0100
        /*0172*/ 	.byte	0x04
	.zero		1


	//   ....[8]....
        /*0174*/ 	.word	0x000006b0
        /*0178*/ 	.word	0x000000ff
        /*017c*/ 	.word	0x00000020
        /*0180*/ 	.short	0x0100
        /*0182*/ 	.byte	0x04
	.zero		1


	//   ....[9]....
        /*0184*/ 	.word	0x000006c0
        /*0188*/ 	.word	0x000000ff
        /*018c*/ 	.word	0x00000060
        /*0190*/ 	.short	0x0100
        /*0192*/ 	.byte	0x04
	.zero		1


	//   ....[10]....
        /*0194*/ 	.word	0x000006d0
        /*0198*/ 	.word	0x000000ff
        /*019c*/ 	.word	0x00000028
        /*01a0*/ 	.short	0x0100
        /*01a2*/ 	.byte	0x04
	.zero		1


	//   ....[11]....
        /*01a4*/ 	.word	0x000006e0
        /*01a8*/ 	.word	0x000000ff
        /*01ac*/ 	.word	0x00000068
        /*01b0*/ 	.short	0x0100
        /*01b2*/ 	.byte	0x04
	.zero		1


	//   ....[12]....
        /*01b4*/ 	.word	0x000006f0
        /*01b8*/ 	.word	0x000000ff
        /*01bc*/ 	.word	0x00000030
        /*01c0*/ 	.short	0x0100
        /*01c2*/ 	.byte	0x04
	.zero		1


	//   ....[13]....
        /*01c4*/ 	.word	0x00000700
        /*01c8*/ 	.word	0x000000ff
        /*01cc*/ 	.word	0x00000070
        /*01d0*/ 	.short	0x0100
        /*01d2*/ 	.byte	0x04
	.zero		1


	//   ....[14]....
        /*01d4*/ 	.word	0x00000710
        /*01d8*/ 	.word	0x000000ff
        /*01dc*/ 	.word	0x00000038
        /*01e0*/ 	.short	0x0100
        /*01e2*/ 	.byte	0x04
	.zero		1


	//   ....[15]....
        /*01e4*/ 	.word	0x00000720
        /*01e8*/ 	.word	0x000000ff
        /*01ec*/ 	.word	0x00000078
        /*01f0*/ 	.short	0x0100
        /*01f2*/ 	.byte	0x04
	.zero		1


	//   ....[16]....
        /*01f4*/ 	.word	0x00000860
        /*01f8*/ 	.word	0x000000ff
        /*01fc*/ 	.word	0x00000080
        /*0200*/ 	.short	0x0100
        /*0202*/ 	.byte	0x04
	.zero		1


	//   ....[17]....
        /*0204*/ 	.word	0x00000870
        /*0208*/ 	.word	0x000000ff
        /*020c*/ 	.word	0x00000098
        /*0210*/ 	.short	0x0100
        /*0212*/ 	.byte	0x04
	.zero		1


	//   ....[18]....
        /*0214*/ 	.word	0x00000880
        /*0218*/ 	.word	0x000000ff
        /*021c*/ 	.word	0x00000088
        /*0220*/ 	.short	0x0100
        /*0222*/ 	.byte	0x04
	.zero		1


	//   ....[19]....
        /*0224*/ 	.word	0x00000890
        /*0228*/ 	.word	0x000000ff
        /*022c*/ 	.word	0x000000a0
        /*0230*/ 	.short	0x0100
        /*0232*/ 	.byte	0x04
	.zero		1


	//   ....[20]....
        /*0234*/ 	.word	0x000008a0
        /*0238*/ 	.word	0x000000ff
        /*023c*/ 	.word	0x00000090
        /*0240*/ 	.short	0x0100
        /*0242*/ 	.byte	0x04
	.zero		1


	//   ....[21]....
        /*0244*/ 	.word	0x000008b0
        /*0248*/ 	.word	0x000000ff
        /*024c*/ 	.word	0x000000a8
        /*0250*/ 	.short	0x0100
        /*0252*/ 	.byte	0x04
	.zero		1


	//   ....[22]....
        /*0254*/ 	.word	0x000009a0
        /*0258*/ 	.word	0x000000ff
        /*025c*/ 	.word	0x000000b0
        /*0260*/ 	.short	0x0100
        /*0262*/ 	.byte	0x06
	.zero		1


	//   ....[23]....
        /*0264*/ 	.word	0x000009b0
        /*0268*/ 	.word	0x000000ff
        /*026c*/ 	.word	0x000000b8
        /*0270*/ 	.short	0x0100
        /*0272*/ 	.byte	0x06
	.zero		1


	//   ....[24]....
        /*0274*/ 	.word	0x00000af0
        /*0278*/ 	.word	0x000000ff
        /*027c*/ 	.word	0x000000c0
        /*0280*/ 	.short	0x0100
        /*0282*/ 	.byte	0x06
	.zero		1


	//   ....[25]....
        /*0284*/ 	.word	0x00000b00
        /*0288*/ 	.word	0x000000ff
        /*028c*/ 	.word	0x000000d0
        /*0290*/ 	.short	0x0100
        /*0292*/ 	.byte	0x06
	.zero		1


	//   ....[26]....
        /*0294*/ 	.word	0x00000b10
        /*0298*/ 	.word	0x000000ff
        /*029c*/ 	.word	0x000000c8
        /*02a0*/ 	.short	0x0100
        /*02a2*/ 	.byte	0x06
	.zero		1


	//   ....[27]....
        /*02a4*/ 	.word	0x00000b20
        /*02a8*/ 	.word	0x000000ff
        /*02ac*/ 	.word	0x000000d8
        /*02b0*/ 	.short	0x0100
        /*02b2*/ 	.byte	0x06
	.zero		1


	//   ....[28]....
        /*02b4*/ 	.word	0x00000c50
        /*02b8*/ 	.word	0x000000ff
        /*02bc*/ 	.word	0x000000e0
        /*02c0*/ 	.short	0x0100
        /*02c2*/ 	.byte	0x04
	.zero		1


	//   ....[29]....
        /*02c4*/ 	.word	0x00000c60
        /*02c8*/ 	.word	0x000000ff
        /*02cc*/ 	.word	0x00000100
        /*02d0*/ 	.short	0x0100
        /*02d2*/ 	.byte	0x04
	.zero		1


	//   ....[30]....
        /*02d4*/ 	.word	0x00000c70
        /*02d8*/ 	.word	0x000000ff
        /*02dc*/ 	.word	0x000000e8
        /*02e0*/ 	.short	0x0100
        /*02e2*/ 	.byte	0x04
	.zero		1


	//   ....[31]....
        /*02e4*/ 	.word	0x00000c80
        /*02e8*/ 	.word	0x000000ff
        /*02ec*/ 	.word	0x00000108
        /*02f0*/ 	.short	0x0100
        /*02f2*/ 	.byte	0x04
	.zero		1


	//   ....[32]....
        /*02f4*/ 	.word	0x00000c90
        /*02f8*/ 	.word	0x000000ff
        /*02fc*/ 	.word	0x000000f0
        /*0300*/ 	.short	0x0100
        /*0302*/ 	.byte	0x04
	.zero		1


	//   ....[33]....
        /*0304*/ 	.word	0x00000ca0
        /*0308*/ 	.word	0x000000ff
        /*030c*/ 	.word	0x00000110
        /*0310*/ 	.short	0x0100
        /*0312*/ 	.byte	0x04
	.zero		1


	//   ....[34]....
        /*0314*/ 	.word	0x00000cb0
        /*0318*/ 	.word	0x000000ff
        /*031c*/ 	.word	0x000000f8
        /*0320*/ 	.short	0x0100
        /*0322*/ 	.byte	0x04
	.zero		1


	//   ....[35]....
        /*0324*/ 	.word	0x00000cc0
        /*0328*/ 	.word	0x000000ff
        /*032c*/ 	.word	0x00000118
        /*0330*/ 	.short	0x0100
        /*0332*/ 	.byte	0x04
	.zero		1


	//   ....[36]....
        /*0334*/ 	.word	0x00000db0
        /*0338*/ 	.word	0x000000ff
        /*033c*/ 	.word	0x00000120
        /*0340*/ 	.short	0x0100
        /*0342*/ 	.byte	0x04
	.zero		1


	//   ....[37]....
        /*0344*/ 	.word	0x00000dc0
        /*0348*/ 	.word	0x000000ff
        /*034c*/ 	.word	0x00000130
        /*0350*/ 	.short	0x0100
        /*0352*/ 	.byte	0x04
	.zero		1


	//   ....[38]....
        /*0354*/ 	.word	0x00000dd0
        /*0358*/ 	.word	0x000000ff
        /*035c*/ 	.word	0x00000128
        /*0360*/ 	.short	0x0100
        /*0362*/ 	.byte	0x04
	.zero		1


	//   ....[39]....
        /*0364*/ 	.word	0x00000de0
        /*0368*/ 	.word	0x000000ff
        /*036c*/ 	.word	0x00000138
        /*0370*/ 	.short	0x0100
        /*0372*/ 	.byte	0x04
	.zero		1


	//   ....[40]....
        /*0374*/ 	.word	0x00001970
        /*0378*/ 	.word	0x00000000
        /*037c*/ 	.word	0x00000130
        /*0380*/ 	.short	0x010a
        /*0382*/ 	.byte	0xff
	.zero		1


	//   ....[41]....
        /*0384*/ 	.word	0x00001990
        /*0388*/ 	.word	0x00000000
        /*038c*/ 	.word	0x00000120
        /*0390*/ 	.short	0x0101
        /*0392*/ 	.byte	0xff
	.zero		1


	//   ....[42]....
        /*0394*/ 	.word	0x00001a50
        /*0398*/ 	.word	0x000000ff
        /*039c*/ 	.word	0x00000040
        /*03a0*/ 	.short	0x010a
        /*03a2*/ 	.byte	0x04
	.zero		1


	//   ....[43]....
        /*03a4*/ 	.word	0x00001ad0
        /*03a8*/ 	.word	0x000000ff
        /*03ac*/ 	.word	0x00000040
        /*03b0*/ 	.short	0x010a
        /*03b2*/ 	.byte	0x21
	.zero		1


	//   ....[44]....
        /*03b4*/ 	.word	0x00001c70
        /*03b8*/ 	.word	0x000000ff
        /*03bc*/ 	.word	0x00000040
        /*03c0*/ 	.short	0x010a
        /*03c2*/ 	.byte	0x07
	.zero		1


	//   ....[45]....
        /*03c4*/ 	.word	0x00001d90
        /*03c8*/ 	.word	0x000000ff
        /*03cc*/ 	.word	0x000000b8
        /*03d0*/ 	.short	0x0101
        /*03d2*/ 	.byte	0x0d
	.zero		1


	//   ....[46]....
        /*03d4*/ 	.word	0x00001db0
        /*03d8*/ 	.word	0x000000ff
        /*03dc*/ 	.word	0x00000040
        /*03e0*/ 	.short	0x010a
        /*03e2*/ 	.byte	0x04
	.zero		1


	//   ....[47]....
        /*03e4*/ 	.word	0x00001e30
        /*03e8*/ 	.word	0x000000ff
        /*03ec*/ 	.word	0x00000040
        /*03f0*/ 	.short	0x010a
        /*03f2*/ 	.byte	0x11
	.zero		1


	//   ....[48]....
        /*03f4*/ 	.word	0x00001fc0
        /*03f8*/ 	.word	0x000000ff
        /*03fc*/ 	.word	0x00000040
        /*0400*/ 	.short	0x010a
        /*0402*/ 	.byte	0x06
	.zero		1


	//   ....[49]....
        /*0404*/ 	.word	0x00002100
        /*0408*/ 	.word	0x00000003
        /*040c*/ 	.word	0x000000c0
        /*0410*/ 	.short	0x010a
        /*0412*/ 	.byte	0xff
	.zero		1


	//   ....[50]....
        /*0414*/ 	.word	0x00002250
        /*0418*/ 	.word	0x00000000
        /*041c*/ 	.word	0x00000000
        /*0420*/ 	.short	0x0101
        /*0422*/ 	.byte	0xff
	.zero		1


	//   ....[51]....
        /*0424*/ 	.word	0x00002810
        /*0428*/ 	.word	0x000000ff
        /*042c*/ 	.word	0x00000000
        /*0430*/ 	.short	0x010a
        /*0432*/ 	.byte	0x04
	.zero		1


	//   ....[52]....
        /*0434*/ 	.word	0x000028a0
        /*0438*/ 	.word	0x000000ff
        /*043c*/ 	.word	0x00000000
        /*0440*/ 	.short	0x010a
        /*0442*/ 	.byte	0x05
	.zero		1


	//   ....[53]....
        /*0444*/ 	.word	0x00002930
        /*0448*/ 	.word	0x000000ff
        /*044c*/ 	.word	0x00000000
        /*0450*/ 	.short	0x010a
        /*0452*/ 	.byte	0x05
	.zero		1


	//   ....[54]....
        /*0454*/ 	.word	0x000029c0
        /*0458*/ 	.word	0x000000ff
        /*045c*/ 	.word	0x00000000
        /*0460*/ 	.short	0x010a
        /*0462*/ 	.byte	0x05
	.zero		1


	//   ....[55]....
        /*0464*/ 	.word	0x00002a50
        /*0468*/ 	.word	0x000000ff
        /*046c*/ 	.word	0x00000000
        /*0470*/ 	.short	0x010a
        /*0472*/ 	.byte	0x05
	.zero		1


	//   ....[56]....
        /*0474*/ 	.word	0x00002ae0
        /*0478*/ 	.word	0x000000ff
        /*047c*/ 	.word	0x00000000
        /*0480*/ 	.short	0x010a
        /*0482*/ 	.byte	0x05
	.zero		1


	//   ....[57]....
        /*0484*/ 	.word	0x00002b70
        /*0488*/ 	.word	0x000000ff
        /*048c*/ 	.word	0x00000000
        /*0490*/ 	.short	0x010a
        /*0492*/ 	.byte	0x05
	.zero		1


	//   ....[58]....
        /*0494*/ 	.word	0x00002c10
        /*0498*/ 	.word	0x00000000
        /*049c*/ 	.word	0x00000000
        /*04a0*/ 	.short	0x010a
        /*04a2*/ 	.byte	0xff
	.zero		1


	//   ....[59]....
        /*04a4*/ 	.word	0x00002d50
        /*04a8*/ 	.word	0x00000002
        /*04ac*/ 	.word	0x00000120
        /*04b0*/ 	.short	0x010a
        /*04b2*/ 	.byte	0xff
	.zero		1


	//   ....[60]....
        /*04b4*/ 	.word	0x00002db0
        /*04b8*/ 	.word	0x00000004
        /*04bc*/ 	.word	0x00000000
        /*04c0*/ 	.short	0x0101
        /*04c2*/ 	.byte	0xff
	.zero		1


	//   ....[61]....
        /*04c4*/ 	.word	0x00002dd0
        /*04c8*/ 	.word	0x000000ff
        /*04cc*/ 	.word	0x000000d0
        /*04d0*/ 	.short	0x010a
        /*04d2*/ 	.byte	0x04
	.zero		1


	//   ....[62]....
        /*04d4*/ 	.word	0x00002ef0
        /*04d8*/ 	.word	0x00000002
        /*04dc*/ 	.word	0x000000c0
        /*04e0*/ 	.short	0x010a
        /*04e2*/ 	.byte	0xff
	.zero		1


	//   ....[63]....
        /*04e4*/ 	.word	0x00003000
        /*04e8*/ 	.word	0x00000002
        /*04ec*/ 	.word	0x00000000
        /*04f0*/ 	.short	0x0101
        /*04f2*/ 	.byte	0xff
	.zero		1


	//   ....[64]....
        /*04f4*/ 	.word	0x00003090
        /*04f8*/ 	.word	0x000000ff
        /*04fc*/ 	.word	0x000000d0
        /*0500*/ 	.short	0x0106
        /*0502*/ 	.byte	0x04
	.zero		1


	//   ....[65]....
        /*0504*/ 	.word	0x000030b0
        /*0508*/ 	.word	0x000000ff
        /*050c*/ 	.word	0x000000d0
        /*0510*/ 	.short	0x010a
        /*0512*/ 	.byte	0x04
	.zero		1


	//   ....[66]....
        /*0514*/ 	.word	0x00003140
        /*0518*/ 	.word	0x000000ff
        /*051c*/ 	.word	0x000000d0
        /*0520*/ 	.short	0x0106
        /*0522*/ 	.byte	0x07
	.zero		1


	//   ....[67]....
        /*0524*/ 	.word	0x00003180
        /*0528*/ 	.word	0x00000000
        /*052c*/ 	.word	0x000000d0
        /*0530*/ 	.short	0x010a
        /*0532*/ 	.byte	0xff
	.zero		1


	//   ....[68]....
        /*0534*/ 	.word	0x000036e0
        /*0538*/ 	.word	0x00000000
        /*053c*/ 	.word	0x000000c0
        /*0540*/ 	.short	0x010a
        /*0542*/ 	.byte	0xff
	.zero		1


	//   ....[69]....
        /*0544*/ 	.word	0x000037f0
        /*0548*/ 	.word	0x00000003
        /*054c*/ 	.word	0x00000000
        /*0550*/ 	.short	0x0101
        /*0552*/ 	.byte	0xff
	.zero		1


	//   ....[70]....
        /*0554*/ 	.word	0x00003800
        /*0558*/ 	.word	0x000000ff
        /*055c*/ 	.word	0x00000000
        /*0560*/ 	.short	0x010a
        /*0562*/ 	.byte	0x04
	.zero		1


	//   ....[71]....
        /*0564*/ 	.word	0x00003820
        /*0568*/ 	.word	0x000000ff
        /*056c*/ 	.word	0x00000100
        /*0570*/ 	.short	0x010a
        /*0572*/ 	.byte	0x1e
	.zero		1


	//   ....[72]....
        /*0574*/ 	.word	0x000038f0
        /*0578*/ 	.word	0x000000ff
        /*057c*/ 	.word	0x00000000
        /*0580*/ 	.short	0x010a
        /*0582*/ 	.byte	0x05
	.zero		1


	//   ....[73]....
        /*0584*/ 	.word	0x00003a30
        /*0588*/ 	.word	0x000000ff
        /*058c*/ 	.word	0x00000000
        /*0590*/ 	.short	0x010a
        /*0592*/ 	.byte	0x04
	.zero		1


	//   ....[74]....
        /*0594*/ 	.word	0x00003cc0
        /*0598*/ 	.word	0x000000ff
        /*059c*/ 	.word	0x00000000
        /*05a0*/ 	.short	0x010a
        /*05a2*/ 	.byte	0x04
	.zero		1


	//   ....[75]....
        /*05a4*/ 	.word	0x00003d50
        /*05a8*/ 	.word	0x000000ff
        /*05ac*/ 	.word	0x00000000
        /*05b0*/ 	.short	0x010a
        /*05b2*/ 	.byte	0x05
	.zero		1


	//   ....[76]....
        /*05b4*/ 	.word	0x00003de0
        /*05b8*/ 	.word	0x000000ff
        /*05bc*/ 	.word	0x00000000
        /*05c0*/ 	.short	0x010a
        /*05c2*/ 	.byte	0x05
	.zero		1


	//   ....[77]....
        /*05c4*/ 	.word	0x00003e70
        /*05c8*/ 	.word	0x000000ff
        /*05cc*/ 	.word	0x00000000
        /*05d0*/ 	.short	0x010a
        /*05d2*/ 	.byte	0x04
	.zero		1


	//   ....[78]....
        /*05d4*/ 	.word	0x00004310
        /*05d8*/ 	.word	0x0000000c
        /*05dc*/ 	.word	0x000000c0
        /*05e0*/ 	.short	0x010a
        /*05e2*/ 	.byte	0xff
	.zero		1


	//   ....[79]....
        /*05e4*/ 	.word	0x00004480
        /*05e8*/ 	.word	0x00000000
        /*05ec*/ 	.word	0x00000000
        /*05f0*/ 	.short	0x0101
        /*05f2*/ 	.byte	0xff
	.zero		1


	//   ....[80]....
        /*05f4*/ 	.word	0x00004900
        /*05f8*/ 	.word	0x000000ff
        /*05fc*/ 	.word	0x000000b8
        /*0600*/ 	.short	0x010a
        /*0602*/ 	.byte	0x18
	.zero		1


	//   ....[81]....
        /*0604*/ 	.word	0x00004ac0
        /*0608*/ 	.word	0x000000ff
        /*060c*/ 	.word	0x00000098
        /*0610*/ 	.short	0x010a
        /*0612*/ 	.byte	0x04
	.zero		1


	//   ....[82]....
        /*0614*/ 	.word	0x00004ca0
        /*0618*/ 	.word	0x000000ff
        /*061c*/ 	.word	0x00000080
        /*0620*/ 	.short	0x010b
        /*0622*/ 	.byte	0x04
	.zero		1


	//   ....[83]....
        /*0624*/ 	.word	0x00004cb0
        /*0628*/ 	.word	0x000000ff
        /*062c*/ 	.word	0x00000000
        /*0630*/ 	.short	0x0101
        /*0632*/ 	.byte	0x14
	.zero		1


	//   ....[84]....
        /*0634*/ 	.word	0x00004cc0
        /*0638*/ 	.word	0x000000ff
        /*063c*/ 	.word	0x00000098
        /*0640*/ 	.short	0x010a
        /*0642*/ 	.byte	0x05
	.zero		1


	//   ....[85]....
        /*0644*/ 	.word	0x00004ec0
        /*0648*/ 	.word	0x000000ff
        /*064c*/ 	.word	0x00000080
        /*0650*/ 	.short	0x010b
        /*0652*/ 	.byte	0x05
	.zero		1


	//   ....[86]....
        /*0654*/ 	.word	0x00004ed0
        /*0658*/ 	.word	0x000000ff
        /*065c*/ 	.word	0x00000000
        /*0660*/ 	.short	0x0101
        /*0662*/ 	.byte	0x04
	.zero		1


	//   ....[87]....
        /*0664*/ 	.word	0x00004f70
        /*0668*/ 	.word	0x000000ff
        /*066c*/ 	.word	0x00000000
        /*0670*/ 	.short	0x010a
        /*0672*/ 	.byte	0x04
	.zero		1


	//   ....[88]....
        /*0674*/ 	.word	0x00005000
        /*0678*/ 	.word	0x000000ff
        /*067c*/ 	.word	0x00000000
        /*0680*/ 	.short	0x010a
        /*0682*/ 	.byte	0x05
	.zero		1


	//   ....[89]....
        /*0684*/ 	.word	0x000050a0
        /*0688*/ 	.word	0x00000000
        /*068c*/ 	.word	0x00000000
        /*0690*/ 	.short	0x010a
        /*0692*/ 	.byte	0xff
	.zero		1


	//   ....[90]....
        /*0694*/ 	.word	0x00005400
        /*0698*/ 	.word	0x00000003
        /*069c*/ 	.word	0x000000c0
        /*06a0*/ 	.short	0x010a
        /*06a2*/ 	.byte	0xff
	.zero		1


	//   ....[91]....
        /*06a4*/ 	.word	0x00005580
        /*06a8*/ 	.word	0x00000000
        /*06ac*/ 	.word	0x00000000
        /*06b0*/ 	.short	0x0101
        /*06b2*/ 	.byte	0xff
	.zero		1


	//   ....[92]....
        /*06b4*/ 	.word	0x00006150
        /*06b8*/ 	.word	0x00000000
        /*06bc*/ 	.word	0x00000080
        /*06c0*/ 	.short	0x010a
        /*06c2*/ 	.byte	0xff
	.zero		1


	//   ....[93]....
        /*06c4*/ 	.word	0x000061c0
        /*06c8*/ 	.word	0x00000066
        /*06cc*/ 	.word	0x000000e0
        /*06d0*/ 	.short	0x010a
        /*06d2*/ 	.byte	0xff
	.zero		1


	//   ....[94]....
        /*06d4*/ 	.word	0x000062b0
        /*06d8*/ 	.word	0x00000000
        /*06dc*/ 	.word	0x00000080
        /*06e0*/ 	.short	0x010a
        /*06e2*/ 	.byte	0xff
	.zero		1


	//   ....[95]....
        /*06e4*/ 	.word	0x000063e0
        /*06e8*/ 	.word	0x00000066
        /*06ec*/ 	.word	0x000000e0
        /*06f0*/ 	.short	0x010a
        /*06f2*/ 	.byte	0xff
	.zero		1


	//   ....[96]....
        /*06f4*/ 	.word	0x00006f10
        /*06f8*/ 	.word	0x00000000
        /*06fc*/ 	.word	0x00000000
        /*0700*/ 	.short	0x0101
        /*0702*/ 	.byte	0xff
	.zero		1


	//   ....[97]....
        /*0704*/ 	.word	0x00006f20
        /*0708*/ 	.word	0x00000003
        /*070c*/ 	.word	0x00000080
        /*0710*/ 	.short	0x010a
        /*0712*/ 	.byte	0xff
	.zero		1


	//   ....[98]....
        /*0714*/ 	.word	0x00006ff0
        /*0718*/ 	.word	0x00000003
        /*071c*/ 	.word	0x00000080
        /*0720*/ 	.short	0x010a
        /*0722*/ 	.byte	0xff
	.zero		1


	//   ....[99]....
        /*0724*/ 	.word	0x00007450
        /*0728*/ 	.word	0x000000ff
        /*072c*/ 	.word	0x00000000
        /*0730*/ 	.short	0x0101
        /*0732*/ 	.byte	0x05
	.zero		1


	//   ....[100]....
        /*0734*/ 	.word	0x00007cb0
        /*0738*/ 	.word	0x00000002
        /*073c*/ 	.word	0x00000000
        /*0740*/ 	.short	0x0101
        /*0742*/ 	.byte	0xff
	.zero		1


	//   ....[101]....
        /*0744*/ 	.word	0x00007f70
        /*0748*/ 	.word	0x000000ff
        /*074c*/ 	.word	0x00000000
        /*0750*/ 	.short	0x0101
        /*0752*/ 	.byte	0x04
	.zero		1


	//   ....[102]....
        /*0754*/ 	.word	0x00007f90
        /*0758*/ 	.word	0x00000000
        /*075c*/ 	.word	0x00000130
        /*0760*/ 	.short	0x010a
        /*0762*/ 	.byte	0xff
	.zero		1


	//   ....[103]....
        /*0764*/ 	.word	0x00007ff0
        /*0768*/ 	.word	0x00000000
        /*076c*/ 	.word	0x00000040
        /*0770*/ 	.short	0x010a
        /*0772*/ 	.byte	0xff
	.zero		1


	//   ....[104]....
        /*0774*/ 	.word	0x00008050
        /*0778*/ 	.word	0x00000000
        /*077c*/ 	.word	0x00000040
        /*0780*/ 	.short	0x010a
        /*0782*/ 	.byte	0xff
	.zero		1


	//   ....[105]....
        /*0784*/ 	.word	0x000080a0
        /*0788*/ 	.word	0x00000003
        /*078c*/ 	.word	0x000000c0
        /*0790*/ 	.short	0x010a
        /*0792*/ 	.byte	0xff
	.zero		1


	//   ....[106]....
        /*0794*/ 	.word	0x00008100
        /*0798*/ 	.word	0x00000000
        /*079c*/ 	.word	0x00000000
        /*07a0*/ 	.short	0x010a
        /*07a2*/ 	.byte	0xff
	.zero		1


	//   ....[107]....
        /*07a4*/ 	.word	0x00008160
        /*07a8*/ 	.word	0x00000000
        /*07ac*/ 	.word	0x00000000
        /*07b0*/ 	.short	0x010a
        /*07b2*/ 	.byte	0xff
	.zero		1


	//   ....[108]....
        /*07b4*/ 	.word	0x000081c0
        /*07b8*/ 	.word	0x00000000
        /*07bc*/ 	.word	0x00000000
        /*07c0*/ 	.short	0x010a
        /*07c2*/ 	.byte	0xff
	.zero		1


	//   ....[109]....
        /*07c4*/ 	.word	0x00008220
        /*07c8*/ 	.word	0x00000000
        /*07cc*/ 	.word	0x00000000
        /*07d0*/ 	.short	0x010a
        /*07d2*/ 	.byte	0xff
	.zero		1


	//   ....[110]....
        /*07d4*/ 	.word	0x00008280
        /*07d8*/ 	.word	0x00000000
        /*07dc*/ 	.word	0x00000000
        /*07e0*/ 	.short	0x010a
        /*07e2*/ 	.byte	0xff
	.zero		1


	//   ....[111]....
        /*07e4*/ 	.word	0x000082e0
        /*07e8*/ 	.word	0x00000000
        /*07ec*/ 	.word	0x00000000
        /*07f0*/ 	.short	0x010a
        /*07f2*/ 	.byte	0xff
	.zero		1


	//   ....[112]....
        /*07f4*/ 	.word	0x00008340
        /*07f8*/ 	.word	0x00000000
        /*07fc*/ 	.word	0x00000000
        /*0800*/ 	.short	0x010a
        /*0802*/ 	.byte	0xff
	.zero		1


	//   ....[113]....
        /*0804*/ 	.word	0x00008390
        /*0808*/ 	.word	0x00000002
        /*080c*/ 	.word	0x00000120
        /*0810*/ 	.short	0x010a
        /*0812*/ 	.byte	0xff
	.zero		1


	//   ....[114]....
        /*0814*/ 	.word	0x000083f0
        /*0818*/ 	.word	0x00000002
        /*081c*/ 	.word	0x000000d0
        /*0820*/ 	.short	0x010a
        /*0822*/ 	.byte	0xff
	.zero		1


	//   ....[115]....
        /*0824*/ 	.word	0x00008440
        /*0828*/ 	.word	0x00000002
        /*082c*/ 	.word	0x000000c0
        /*0830*/ 	.short	0x010a
        /*0832*/ 	.byte	0xff
	.zero		1


	//   ....[116]....
        /*0834*/ 	.word	0x000084a0
        /*0838*/ 	.word	0x00000000
        /*083c*/ 	.word	0x000000d0
        /*0840*/ 	.short	0x010a
        /*0842*/ 	.byte	0xff
	.zero		1


	//   ....[117]....
        /*0844*/ 	.word	0x000084f0
        /*0848*/ 	.word	0x00000000
        /*084c*/ 	.word	0x000000c0
        /*0850*/ 	.short	0x010a
        /*0852*/ 	.byte	0xff
	.zero		1


	//   ....[118]....
        /*0854*/ 	.word	0x00008550
        /*0858*/ 	.word	0x00000003
        /*085c*/ 	.word	0x00000100
        /*0860*/ 	.short	0x010a
        /*0862*/ 	.byte	0xff
	.zero		1


	//   ....[119]....
        /*0864*/ 	.word	0x000085b0
        /*0868*/ 	.word	0x00000000
        /*086c*/ 	.word	0x00000000
        /*0870*/ 	.short	0x010a
        /*0872*/ 	.byte	0xff
	.zero		1


	//   ....[120]....
        /*0874*/ 	.word	0x00008610
        /*0878*/ 	.word	0x00000000
        /*087c*/ 	.word	0x00000000
        /*0880*/ 	.short	0x010a
        /*0882*/ 	.byte	0xff
	.zero		1


	//   ....[121]....
        /*0884*/ 	.word	0x00008670
        /*0888*/ 	.word	0x00000000
        /*088c*/ 	.word	0x00000000
        /*0890*/ 	.short	0x010a
        /*0892*/ 	.byte	0xff
	.zero		1


	//   ....[122]....
        /*0894*/ 	.word	0x000086d0
        /*0898*/ 	.word	0x00000000
        /*089c*/ 	.word	0x00000000
        /*08a0*/ 	.short	0x010a
        /*08a2*/ 	.byte	0xff
	.zero		1


	//   ....[123]....
        /*08a4*/ 	.word	0x00008730
        /*08a8*/ 	.word	0x00000000
        /*08ac*/ 	.word	0x00000000
        /*08b0*/ 	.short	0x010a
        /*08b2*/ 	.byte	0xff
	.zero		1


	//   ....[124]....
        /*08b4*/ 	.word	0x00008780
        /*08b8*/ 	.word	0x0000000c
        /*08bc*/ 	.word	0x000000c0
        /*08c0*/ 	.short	0x010a
        /*08c2*/ 	.byte	0xff
	.zero		1


	//   ....[125]....
        /*08c4*/ 	.word	0x000087e0
        /*08c8*/ 	.word	0x00000000
        /*08cc*/ 	.word	0x000000b8
        /*08d0*/ 	.short	0x010a
        /*08d2*/ 	.byte	0xff
	.zero		1


	//   ....[126]....
        /*08d4*/ 	.word	0x00008840
        /*08d8*/ 	.word	0x00000000
        /*08dc*/ 	.word	0x00000098
        /*08e0*/ 	.short	0x010a
        /*08e2*/ 	.byte	0xff
	.zero		1


	//   ....[127]....
        /*08e4*/ 	.word	0x000088a0
        /*08e8*/ 	.word	0x00000009
        /*08ec*/ 	.word	0x00000098
        /*08f0*/ 	.short	0x010a
        /*08f2*/ 	.byte	0xff
	.zero		1


	//   ....[128]....
        /*08f4*/ 	.word	0x00008900
        /*08f8*/ 	.word	0x00000000
        /*08fc*/ 	.word	0x00000000
        /*0900*/ 	.short	0x010a
        /*0902*/ 	.byte	0xff
	.zero		1


	//   ....[129]....
        /*0904*/ 	.word	0x00008960
        /*0908*/ 	.word	0x00000000
        /*090c*/ 	.word	0x00000000
        /*0910*/ 	.short	0x010a
        /*0912*/ 	.byte	0xff
	.zero		1


	//   ....[130]....
        /*0914*/ 	.word	0x000089b0
        /*0918*/ 	.word	0x00000003
        /*091c*/ 	.word	0x000000c0
        /*0920*/ 	.short	0x010a
        /*0922*/ 	.byte	0xff
	.zero		1


	//   ....[131]....
        /*0924*/ 	.word	0x00008a00
        /*0928*/ 	.word	0x00000000
        /*092c*/ 	.word	0x00000080
        /*0930*/ 	.short	0x010a
        /*0932*/ 	.byte	0xff
	.zero		1


	//   ....[132]....
        /*0934*/ 	.word	0x00008a50
        /*0938*/ 	.word	0x00000066
        /*093c*/ 	.word	0x000000e0
        /*0940*/ 	.short	0x010a
        /*0942*/ 	.byte	0xff
	.zero		1


	//   ....[133]....
        /*0944*/ 	.word	0x00008aa0
        /*0948*/ 	.word	0x00000003
        /*094c*/ 	.word	0x00000080
        /*0950*/ 	.short	0x010a
        /*0952*/ 	.byte	0xff
	.zero		1


	//----- nvinfo : EIATTR_NUM_MBARRIERS
	.align		4
.L_47:
        /*0954*/ 	.byte	0x03, 0x38
        /*0956*/ 	.short	0x0028


	//----- nvinfo : EIATTR_EXIT_INSTR_OFFSETS
	.align		4
        /*0958*/ 	.byte	0x04, 0x1c
        /*095a*/ 	.short	(.L_49 - .L_48)


	//   ....[0]....
.L_48:
        /*095c*/ 	.word	0x00002c40


	//   ....[1]....
        /*0960*/ 	.word	0x00003150


	//   ....[2]....
        /*0964*/ 	.word	0x000031b0


	//   ....[3]....
        /*0968*/ 	.word	0x000040d0


	//   ....[4]....
        /*096c*/ 	.word	0x000050d0


	//   ....[5]....
        /*0970*/ 	.word	0x00005110


	//   ....[6]....
        /*0974*/ 	.word	0x00007e50


	//   ....[7]....
        /*0978*/ 	.word	0x00007ed0


	//   ....[8]....
        /*097c*/ 	.word	0x00007f00


	//   ....[9]....
        /*0980*/ 	.word	0x00007f80


	//----- nvinfo : EIATTR_MAX_THREADS
	.align		4
.L_49:
        /*0984*/ 	.byte	0x04, 0x05
        /*0986*/ 	.short	(.L_51 - .L_50)
.L_50:
        /*0988*/ 	.word	0x00000100
        /*098c*/ 	.word	0x00000001
        /*0990*/ 	.word	0x00000001


	//----- nvinfo : EIATTR_CRS_STACK_SIZE
	.align		4
.L_51:
        /*0994*/ 	.byte	0x04, 0x1e
        /*0996*/ 	.short	(.L_53 - .L_52)
.L_52:
        /*0998*/ 	.word	0x00000000


	//----- nvinfo : EIATTR_CBANK_PARAM_SIZE
	.align		4
.L_53:
        /*099c*/ 	.byte	0x03, 0x19
        /*099e*/ 	.short	0x0800


	//----- nvinfo : EIATTR_PARAM_CBANK
	.align		4
        /*09a0*/ 	.byte	0x04, 0x0a
        /*09a2*/ 	.short	(.L_55 - .L_54)
	.align		4
.L_54:
        /*09a4*/ 	.word	index@(.nv.constant0._ZN7cutlass13device_kernelINS_4gemm6kernel13GemmUniversalIN4cute5tupleIJiiiiEEENS1_10collective13CollectiveMmaINS1_35MainloopSm100TmaUmmaWarpSpecializedILi8ELi2ELi4ENS5_IJNS4_1CILi1EEENSA_ILi2EEESB_EEEEENS5_IJNSA_ILi128EEENSA_ILi64EEESG_EEENS_6half_tENS5_IJlSB_lEEESI_SJ_NS4_8TiledMMAINS4_8MMA_AtomIJNS4_20SM100_MMA_F16BF16_SSISI_SI_fLi128ELi64ELNS4_4UMMA5MajorE0ELSO_0ELNSN_7ScaleInE0ELSP_0EEEEEENS4_6LayoutINS5_IJSB_SB_SB_EEENS5_IJNSA_ILi0EEESU_SU_EEEEENS5_IJNS4_10UnderscoreESX_SX_EEEEENS4_23SM90_TMA_LOAD_MULTICASTENS4_14ComposedLayoutINS4_7SwizzleILi3ELi4ELi3EEENS4_18smem_ptr_flag_bitsILi16EEENSS_INS5_IJNSA_ILi8EEESG_EEENS5_IJSG_SB_EEEEEEEvNS4_8identityENS4_13SM90_TMA_LOADES1A_vS1B_EENS_8epilogue10collective18CollectiveEpilogueINS1E_23Sm100TmaWarpSpecializedILi3ELi2ELi32ELb1ELb0EEEJSH_NS5_IJNSS_ISF_SB_EENSS_INSA_ILi32EEESB_EEEEESI_SJ_SI_SJ_NS1E_6fusion15FusionCallbacksIS1I_NS1N_17LinearCombinationISI_fSI_fLNS_15FloatRoundStyleE2EEESH_S1M_JEEENS4_5SM1004TMEM4LOAD26SM100_TMEM_LOAD_32dp32b32xES1C_NS11_INS12_ILi2ELi4ELi3EEES15_NSS_INS5_IJS16_S1K_EEENS5_IJS1K_SB_EEEEEEENS4_39AutoVectorizingCopyWithAssumedAlignmentILi128EEENS4_14SM90_TMA_STOREES21_S23_S23_EEEvvEEEEvNT_6ParamsE)
        /*09a8*/ 	.short	0x0380
        /*09aa*/ 	.short	0x0800


	//----- nvinfo : EIATTR_SW_WAR
	.align		4
.L_55:
        /*09ac*/ 	.byte	0x04, 0x36
        /*09ae*/ 	.short	(.L_57 - .L_56)
.L_56:
        /*09b0*/ 	.word	0x00000008
.L_57:


//--------------------- .nv.callgraph             --------------------------
	.section	.nv.callgraph,"",@"SHT_CUDA_CALLGRAPH"
	.align	4
	.sectionentsize	8
	.align		4
        /*0000*/ 	.word	0x00000000
	.align		4
        /*0004*/ 	.word	0xffffffff
	.align		4
        /*0008*/ 	.word	index@(_ZN7cutlass13device_kernelINS_4gemm6kernel13GemmUniversalIN4cute5tupleIJiiiiEEENS1_10collective13CollectiveMmaINS1_35MainloopSm100TmaUmmaWarpSpecializedILi8ELi2ELi4ENS5_IJNS4_1CILi1EEENSA_ILi2EEESB_EEEEENS5_IJNSA_ILi128EEENSA_ILi64EEESG_EEENS_6half_tENS5_IJlSB_lEEESI_SJ_NS4_8TiledMMAINS4_8MMA_AtomIJNS4_20SM100_MMA_F16BF16_SSISI_SI_fLi128ELi64ELNS4_4UMMA5MajorE0ELSO_0ELNSN_7ScaleInE0ELSP_0EEEEEENS4_6LayoutINS5_IJSB_SB_SB_EEENS5_IJNSA_ILi0EEESU_SU_EEEEENS5_IJNS4_10UnderscoreESX_SX_EEEEENS4_23SM90_TMA_LOAD_MULTICASTENS4_14ComposedLayoutINS4_7SwizzleILi3ELi4ELi3EEENS4_18smem_ptr_flag_bitsILi16EEENSS_INS5_IJNSA_ILi8EEESG_EEENS5_IJSG_SB_EEEEEEEvNS4_8identityENS4_13SM90_TMA_LOADES1A_vS1B_EENS_8epilogue10collective18CollectiveEpilogueINS1E_23Sm100TmaWarpSpecializedILi3ELi2ELi32ELb1ELb0EEEJSH_NS5_IJNSS_ISF_SB_EENSS_INSA_ILi32EEESB_EEEEESI_SJ_SI_SJ_NS1E_6fusion15FusionCallbacksIS1I_NS1N_17LinearCombinationISI_fSI_fLNS_15FloatRoundStyleE2EEESH_S1M_JEEENS4_5SM1004TMEM4LOAD26SM100_TMEM_LOAD_32dp32b32xES1C_NS11_INS12_ILi2ELi4ELi3EEES15_NSS_INS5_IJS16_S1K_EEENS5_IJS1K_SB_EEEEEEENS4_39AutoVectorizingCopyWithAssumedAlignmentILi128EEENS4_14SM90_TMA_STOREES21_S23_S23_EEEvvEEEEvNT_6ParamsE)
	.align		4
        /*000c*/ 	.word	index@(__assertfail)
	.align		4
        /*0010*/ 	.word	0x00000000
	.align		4
        /*0014*/ 	.word	0xfffffffe
	.align		4
        /*0018*/ 	.word	0x00000000
	.align		4
        /*001c*/ 	.word	0xfffffffd
	.align		4
        /*0020*/ 	.word	0x00000000
	.align		4
        /*0024*/ 	.word	0xfffffffc


//--------------------- .nv.constant4             --------------------------
	.section	.nv.constant4,"a",@progbits
	.align	8
	.align		8
.nv.constant4:
        /*0000*/ 	.dword	__assertfail
	.align		8
        /*0008*/ 	.dword	__unnamed_1
	.align		8
        /*0010*/ 	.dword	__unnamed_2
	.align		8
        /*0018*/ 	.dword	_ZN39_INTERNAL_3ee58c1e_4_k_cu_bb22bd8d_58514cuda3std3__45__cpo5beginE
	.align		8
        /*0020*/ 	.dword	_ZN39_INTERNAL_3ee58c1e_4_k_cu_bb22bd8d_58514cuda3std3__45__cpo3endE
	.align		8
        /*0028*/ 	.dword	_ZN39_INTERNAL_3ee58c1e_4_k_cu_bb22bd8d_58514cuda3std3__45__cpo6cbeginE
	.align		8
        /*0030*/ 	.dword	_ZN39_INTERNAL_3ee58c1e_4_k_cu_bb22bd8d_58514cuda3std3__45__cpo4cendE
	.align		8
        /*0038*/ 	.dword	_ZN39_INTERNAL_3ee58c1e_4_k_cu_bb22bd8d_58514cuda3std3__441_GLOBAL__N__3ee58c1e_4_k_cu_bb22bd8d_58516ignoreE
	.align		8
        /*0040*/ 	.dword	_ZN39_INTERNAL_3ee58c1e_4_k_cu_bb22bd8d_58514cuda3std3__419piecewise_constructE
	.align		8
        /*0048*/ 	.dword	_ZN39_INTERNAL_3ee58c1e_4_k_cu_bb22bd8d_58514cuda3std3__48in_placeE
	.align		8
        /*0050*/ 	.dword	_ZN39_INTERNAL_3ee58c1e_4_k_cu_bb22bd8d_58514cuda3std6ranges3__45__cpo4swapE
	.align		8
        /*0058*/ 	.dword	_ZN39_INTERNAL_3ee58c1e_4_k_cu_bb22bd8d_58514cuda3std6ranges3__45__cpo9iter_moveE
	.align		8
        /*0060*/ 	.dword	_ZN39_INTERNAL_3ee58c1e_4_k_cu_bb22bd8d_58514cute7productE
	.align		8
        /*0068*/ 	.dword	_ZN39_INTERNAL_3ee58c1e_4_k_cu_bb22bd8d_58514cute1_E
	.align		8
        /*0070*/ 	.dword	$str$25
	.align		8
        /*0078*/ 	.dword	$str$26
	.align		8
        /*0080*/ 	.dword	$str$27
	.align		8
        /*0088*/ 	.dword	$str$28


//--------------------- .text._ZN7cutlass13device_kernelINS_4gemm6kernel13GemmUniversalIN4cute5tupleIJiiiiEEENS1_10collective13CollectiveMmaINS1_35MainloopSm100TmaUmmaWarpSpecializedILi8ELi2ELi4ENS5_IJNS4_1CILi1EEENSA_ILi2EEESB_EEEEENS5_IJNSA_ILi128EEENSA_ILi64EEESG_EEENS_6half_tENS5_IJlSB_lEEESI_SJ_NS4_8TiledMMAINS4_8MMA_AtomIJNS4_20SM100_MMA_F16BF16_SSISI_SI_fLi128ELi64ELNS4_4UMMA5MajorE0ELSO_0ELNSN_7ScaleInE0ELSP_0EEEEEENS4_6LayoutINS5_IJSB_SB_SB_EEENS5_IJNSA_ILi0EEESU_SU_EEEEENS5_IJNS4_10UnderscoreESX_SX_EEEEENS4_23SM90_TMA_LOAD_MULTICASTENS4_14ComposedLayoutINS4_7SwizzleILi3ELi4ELi3EEENS4_18smem_ptr_flag_bitsILi16EEENSS_INS5_IJNSA_ILi8EEESG_EEENS5_IJSG_SB_EEEEEEEvNS4_8identityENS4_13SM90_TMA_LOADES1A_vS1B_EENS_8epilogue10collective18CollectiveEpilogueINS1E_23Sm100TmaWarpSpecializedILi3ELi2ELi32ELb1ELb0EEEJSH_NS5_IJNSS_ISF_SB_EENSS_INSA_ILi32EEESB_EEEEESI_SJ_SI_SJ_NS1E_6fusion15FusionCallbacksIS1I_NS1N_17LinearCombinationISI_fSI_fLNS_15FloatRoundStyleE2EEESH_S1M_JEEENS4_5SM1004TMEM4LOAD26SM100_TMEM_LOAD_32dp32b32xES1C_NS11_INS12_ILi2ELi4ELi3EEES15_NSS_INS5_IJS16_S1K_EEENS5_IJS1K_SB_EEEEEEENS4_39AutoVectorizingCopyWithAssumedAlignmentILi128EEENS4_14SM90_TMA_STOREES21_S23_S23_EEEvvEEEEvNT_6ParamsE --------------------------
	.section	.text._ZN7cutlass13device_kernelINS_4gemm6kernel13GemmUniversalIN4cute5tupleIJiiiiEEENS1_10collective13CollectiveMmaINS1_35MainloopSm100TmaUmmaWarpSpecializedILi8ELi2ELi4ENS5_IJNS4_1CILi1EEENSA_ILi2EEESB_EEEEENS5_IJNSA_ILi128EEENSA_ILi64EEESG_EEENS_6half_tENS5_IJlSB_lEEESI_SJ_NS4_8TiledMMAINS4_8MMA_AtomIJNS4_20SM100_MMA_F16BF16_SSISI_SI_fLi128ELi64ELNS4_4UMMA5MajorE0ELSO_0ELNSN_7ScaleInE0ELSP_0EEEEEENS4_6LayoutINS5_IJSB_SB_SB_EEENS5_IJNSA_ILi0EEESU_SU_EEEEENS5_IJNS4_10UnderscoreESX_SX_EEEEENS4_23SM90_TMA_LOAD_MULTICASTENS4_14ComposedLayoutINS4_7SwizzleILi3ELi4ELi3EEENS4_18smem_ptr_flag_bitsILi16EEENSS_INS5_IJNSA_ILi8EEESG_EEENS5_IJSG_SB_EEEEEEEvNS4_8identityENS4_13SM90_TMA_LOADES1A_vS1B_EENS_8epilogue10collective18CollectiveEpilogueINS1E_23Sm100TmaWarpSpecializedILi3ELi2ELi32ELb1ELb0EEEJSH_NS5_IJNSS_ISF_SB_EENSS_INSA_ILi32EEESB_EEEEESI_SJ_SI_SJ_NS1E_6fusion15FusionCallbacksIS1I_NS1N_17LinearCombinationISI_fSI_fLNS_15FloatRoundStyleE2EEESH_S1M_JEEENS4_5SM1004TMEM4LOAD26SM100_TMEM_LOAD_32dp32b32xES1C_NS11_INS12_ILi2ELi4ELi3EEES15_NSS_INS5_IJS16_S1K_EEENS5_IJS1K_SB_EEEEEEENS4_39AutoVectorizingCopyWithAssumedAlignmentILi128EEENS4_14SM90_TMA_STOREES21_S23_S23_EEEvvEEEEvNT_6ParamsE,"ax",@progbits
	.align	128
.text._ZN7cutlass13device_kernelINS_4gemm6kernel13GemmUniversalIN4cute5tupleIJiiiiEEENS1_10collective13CollectiveMmaINS1_35MainloopSm100TmaUmmaWarpSpecializedILi8ELi2ELi4ENS5_IJNS4_1CILi1EEENSA_ILi2EEESB_EEEEENS5_IJNSA_ILi128EEENSA_ILi64EEESG_EEENS_6half_tENS5_IJlSB_lEEESI_SJ_NS4_8TiledMMAINS4_8MMA_AtomIJNS4_20SM100_MMA_F16BF16_SSISI_SI_fLi128ELi64ELNS4_4UMMA5MajorE0ELSO_0ELNSN_7ScaleInE0ELSP_0EEEEEENS4_6LayoutINS5_IJSB_SB_SB_EEENS5_IJNSA_ILi0EEESU_SU_EEEEENS5_IJNS4_10UnderscoreESX_SX_EEEEENS4_23SM90_TMA_LOAD_MULTICASTENS4_14ComposedLayoutINS4_7SwizzleILi3ELi4ELi3EEENS4_18smem_ptr_flag_bitsILi16EEENSS_INS5_IJNSA_ILi8EEESG_EEENS5_IJSG_SB_EEEEEEEvNS4_8identityENS4_13SM90_TMA_LOADES1A_vS1B_EENS_8epilogue10collective18CollectiveEpilogueINS1E_23Sm100TmaWarpSpecializedILi3ELi2ELi32ELb1ELb0EEEJSH_NS5_IJNSS_ISF_SB_EENSS_INSA_ILi32EEESB_EEEEESI_SJ_SI_SJ_NS1E_6fusion15FusionCallbacksIS1I_NS1N_17LinearCombinationISI_fSI_fLNS_15FloatRoundStyleE2EEESH_S1M_JEEENS4_5SM1004TMEM4LOAD26SM100_TMEM_LOAD_32dp32b32xES1C_NS11_INS12_ILi2ELi4ELi3EEES15_NSS_INS5_IJS16_S1K_EEENS5_IJS1K_SB_EEEEEEENS4_39AutoVectorizingCopyWithAssumedAlignmentILi128EEENS4_14SM90_TMA_STOREES21_S23_S23_EEEvvEEEEvNT_6ParamsE:
        .type           _ZN7cutlass13device_kernelINS_4gemm6kernel13GemmUniversalIN4cute5tupleIJiiiiEEENS1_10collective13CollectiveMmaINS1_35MainloopSm100TmaUmmaWarpSpecializedILi8ELi2ELi4ENS5_IJNS4_1CILi1EEENSA_ILi2EEESB_EEEEENS5_IJNSA_ILi128EEENSA_ILi64EEESG_EEENS_6half_tENS5_IJlSB_lEEESI_SJ_NS4_8TiledMMAINS4_8MMA_AtomIJNS4_20SM100_MMA_F16BF16_SSISI_SI_fLi128ELi64ELNS4_4UMMA5MajorE0ELSO_0ELNSN_7ScaleInE0ELSP_0EEEEEENS4_6LayoutINS5_IJSB_SB_SB_EEENS5_IJNSA_ILi0EEESU_SU_EEEEENS5_IJNS4_10UnderscoreESX_SX_EEEEENS4_23SM90_TMA_LOAD_MULTICASTENS4_14ComposedLayoutINS4_7SwizzleILi3ELi4ELi3EEENS4_18smem_ptr_flag_bitsILi16EEENSS_INS5_IJNSA_ILi8EEESG_EEENS5_IJSG_SB_EEEEEEEvNS4_8identityENS4_13SM90_TMA_LOADES1A_vS1B_EENS_8epilogue10collective18CollectiveEpilogueINS1E_23Sm100TmaWarpSpecializedILi3ELi2ELi32ELb1ELb0EEEJSH_NS5_IJNSS_ISF_SB_EENSS_INSA_ILi32EEESB_EEEEESI_SJ_SI_SJ_NS1E_6fusion15FusionCallbacksIS1I_NS1N_17LinearCombinationISI_fSI_fLNS_15FloatRoundStyleE2EEESH_S1M_JEEENS4_5SM1004TMEM4LOAD26SM100_TMEM_LOAD_32dp32b32xES1C_NS11_INS12_ILi2ELi4ELi3EEES15_NSS_INS5_IJS16_S1K_EEENS5_IJS1K_SB_EEEEEEENS4_39AutoVectorizingCopyWithAssumedAlignmentILi128EEENS4_14SM90_TMA_STOREES21_S23_S23_EEEvvEEEEvNT_6ParamsE,@function
        .size           _ZN7cutlass13device_kernelINS_4gemm6kernel13GemmUniversalIN4cute5tupleIJiiiiEEENS1_10collective13CollectiveMmaINS1_35MainloopSm100TmaUmmaWarpSpecializedILi8ELi2ELi4ENS5_IJNS4_1CILi1EEENSA_ILi2EEESB_EEEEENS5_IJNSA_ILi128EEENSA_ILi64EEESG_EEENS_6half_tENS5_IJlSB_lEEESI_SJ_NS4_8TiledMMAINS4_8MMA_AtomIJNS4_20SM100_MMA_F16BF16_SSISI_SI_fLi128ELi64ELNS4_4UMMA5MajorE0ELSO_0ELNSN_7ScaleInE0ELSP_0EEEEEENS4_6LayoutINS5_IJSB_SB_SB_EEENS5_IJNSA_ILi0EEESU_SU_EEEEENS5_IJNS4_10UnderscoreESX_SX_EEEEENS4_23SM90_TMA_LOAD_MULTICASTENS4_14ComposedLayoutINS4_7SwizzleILi3ELi4ELi3EEENS4_18smem_ptr_flag_bitsILi16EEENSS_INS5_IJNSA_ILi8EEESG_EEENS5_IJSG_SB_EEEEEEEvNS4_8identityENS4_13SM90_TMA_LOADES1A_vS1B_EENS_8epilogue10collective18CollectiveEpilogueINS1E_23Sm100TmaWarpSpecializedILi3ELi2ELi32ELb1ELb0EEEJSH_NS5_IJNSS_ISF_SB_EENSS_INSA_ILi32EEESB_EEEEESI_SJ_SI_SJ_NS1E_6fusion15FusionCallbacksIS1I_NS1N_17LinearCombinationISI_fSI_fLNS_15FloatRoundStyleE2EEESH_S1M_JEEENS4_5SM1004TMEM4LOAD26SM100_TMEM_LOAD_32dp32b32xES1C_NS11_INS12_ILi2ELi4ELi3EEES15_NSS_INS5_IJS16_S1K_EEENS5_IJS1K_SB_EEEEEEENS4_39AutoVectorizingCopyWithAssumedAlignmentILi128EEENS4_14SM90_TMA_STOREES21_S23_S23_EEEvvEEEEvNT_6ParamsE,(.L_x_174 - _ZN7cutlass13device_kernelINS_4gemm6kernel13GemmUniversalIN4cute5tupleIJiiiiEEENS1_10collective13CollectiveMmaINS1_35MainloopSm100TmaUmmaWarpSpecializedILi8ELi2ELi4ENS5_IJNS4_1CILi1EEENSA_ILi2EEESB_EEEEENS5_IJNSA_ILi128EEENSA_ILi64EEESG_EEENS_6half_tENS5_IJlSB_lEEESI_SJ_NS4_8TiledMMAINS4_8MMA_AtomIJNS4_20SM100_MMA_F16BF16_SSISI_SI_fLi128ELi64ELNS4_4UMMA5MajorE0ELSO_0ELNSN_7ScaleInE0ELSP_0EEEEEENS4_6LayoutINS5_IJSB_SB_SB_EEENS5_IJNSA_ILi0EEESU_SU_EEEEENS5_IJNS4_10UnderscoreESX_SX_EEEEENS4_23SM90_TMA_LOAD_MULTICASTENS4_14ComposedLayoutINS4_7SwizzleILi3ELi4ELi3EEENS4_18smem_ptr_flag_bitsILi16EEENSS_INS5_IJNSA_ILi8EEESG_EEENS5_IJSG_SB_EEEEEEEvNS4_8identityENS4_13SM90_TMA_LOADES1A_vS1B_EENS_8epilogue10collective18CollectiveEpilogueINS1E_23Sm100TmaWarpSpecializedILi3ELi2ELi32ELb1ELb0EEEJSH_NS5_IJNSS_ISF_SB_EENSS_INSA_ILi32EEESB_EEEEESI_SJ_SI_SJ_NS1E_6fusion15FusionCallbacksIS1I_NS1N_17LinearCombinationISI_fSI_fLNS_15FloatRoundStyleE2EEESH_S1M_JEEENS4_5SM1004TMEM4LOAD26SM100_TMEM_LOAD_32dp32b32xES1C_NS11_INS12_ILi2ELi4ELi3EEES15_NSS_INS5_IJS16_S1K_EEENS5_IJS1K_SB_EEEEEEENS4_39AutoVectorizingCopyWithAssumedAlignmentILi128EEENS4_14SM90_TMA_STOREES21_S23_S23_EEEvvEEEEvNT_6ParamsE)
        .other          _ZN7cutlass13device_kernelINS_4gemm6kernel13GemmUniversalIN4cute5tupleIJiiiiEEENS1_10collective13CollectiveMmaINS1_35MainloopSm100TmaUmmaWarpSpecializedILi8ELi2ELi4ENS5_IJNS4_1CILi1EEENSA_ILi2EEESB_EEEEENS5_IJNSA_ILi128EEENSA_ILi64EEESG_EEENS_6half_tENS5_IJlSB_lEEESI_SJ_NS4_8TiledMMAINS4_8MMA_AtomIJNS4_20SM100_MMA_F16BF16_SSISI_SI_fLi128ELi64ELNS4_4UMMA5MajorE0ELSO_0ELNSN_7ScaleInE0ELSP_0EEEEEENS4_6LayoutINS5_IJSB_SB_SB_EEENS5_IJNSA_ILi0EEESU_SU_EEEEENS5_IJNS4_10UnderscoreESX_SX_EEEEENS4_23SM90_TMA_LOAD_MULTICASTENS4_14ComposedLayoutINS4_7SwizzleILi3ELi4ELi3EEENS4_18smem_ptr_flag_bitsILi16EEENSS_INS5_IJNSA_ILi8EEESG_EEENS5_IJSG_SB_EEEEEEEvNS4_8identityENS4_13SM90_TMA_LOADES1A_vS1B_EENS_8epilogue10collective18CollectiveEpilogueINS1E_23Sm100TmaWarpSpecializedILi3ELi2ELi32ELb1ELb0EEEJSH_NS5_IJNSS_ISF_SB_EENSS_INSA_ILi32EEESB_EEEEESI_SJ_SI_SJ_NS1E_6fusion15FusionCallbacksIS1I_NS1N_17LinearCombinationISI_fSI_fLNS_15FloatRoundStyleE2EEESH_S1M_JEEENS4_5SM1004TMEM4LOAD26SM100_TMEM_LOAD_32dp32b32xES1C_NS11_INS12_ILi2ELi4ELi3EEES15_NSS_INS5_IJS16_S1K_EEENS5_IJS1K_SB_EEEEEEENS4_39AutoVectorizingCopyWithAssumedAlignmentILi128EEENS4_14SM90_TMA_STOREES21_S23_S23_EEEvvEEEEvNT_6ParamsE,@"STO_CUDA_ENTRY STV_DEFAULT"
_ZN7cutlass13device_kernelINS_4gemm6kernel13GemmUniversalIN4cute5tupleIJiiiiEEENS1_10collective13CollectiveMmaINS1_35MainloopSm100TmaUmmaWarpSpecializedILi8ELi2ELi4ENS5_IJNS4_1CILi1EEENSA_ILi2EEESB_EEEEENS5_IJNSA_ILi128EEENSA_ILi64EEESG_EEENS_6half_tENS5_IJlSB_lEEESI_SJ_NS4_8TiledMMAINS4_8MMA_AtomIJNS4_20SM100_MMA_F16BF16_SSISI_SI_fLi128ELi64ELNS4_4UMMA5MajorE0ELSO_0ELNSN_7ScaleInE0ELSP_0EEEEEENS4_6LayoutINS5_IJSB_SB_SB_EEENS5_IJNSA_ILi0EEESU_SU_EEEEENS5_IJNS4_10UnderscoreESX_SX_EEEEENS4_23SM90_TMA_LOAD_MULTICASTENS4_14ComposedLayoutINS4_7SwizzleILi3ELi4ELi3EEENS4_18smem_ptr_flag_bitsILi16EEENSS_INS5_IJNSA_ILi8EEESG_EEENS5_IJSG_SB_EEEEEEEvNS4_8identityENS4_13SM90_TMA_LOADES1A_vS1B_EENS_8epilogue10collective18CollectiveEpilogueINS1E_23Sm100TmaWarpSpecializedILi3ELi2ELi32ELb1ELb0EEEJSH_NS5_IJNSS_ISF_SB_EENSS_INSA_ILi32EEESB_EEEEESI_SJ_SI_SJ_NS1E_6fusion15FusionCallbacksIS1I_NS1N_17LinearCombinationISI_fSI_fLNS_15FloatRoundStyleE2EEESH_S1M_JEEENS4_5SM1004TMEM4LOAD26SM100_TMEM_LOAD_32dp32b32xES1C_NS11_INS12_ILi2ELi4ELi3EEES15_NSS_INS5_IJS16_S1K_EEENS5_IJS1K_SB_EEEEEEENS4_39AutoVectorizingCopyWithAssumedAlignmentILi128EEENS4_14SM90_TMA_STOREES21_S23_S23_EEEvvEEEEvNT_6ParamsE:
[----:B------:R-:W1:Y:S01]  /*0000*/  LDC R1, c[0x0][0x37c] ;  /* 0x0000df00ff017b82 */ /* 0x000e620000000800 */
[----:B------:R-:W2:Y:S01]  /*0010*/  S2R R91, SR_TID.X ;  /* 0x00000000005b7919 */ /* 0x000ea20000002100 */
[----:B------:R-:W3:Y:S01]  /*0020*/  LDCU.64 UR8, c[0x0][0x890] ;  /* 0x00011200ff0877ac */ /* 0x000ee20008000a00 */
[----:B------:R-:W-:Y:S02]  /*0030*/  PRMT R84, RZ, 0x7610, R84 ;  /* 0x00007610ff547816 */ /* 0x000fe40000000054 */
[----:B------:R-:W-:Y:S01]  /*0040*/  ELECT P3, URZ, PT ;  /* 0x0000000000ff782f */ /* 0x000fe20003860000 */
[----:B---3--:R-:W-:-:S04]  /*0050*/  UISETP.NE.U32.AND UP0, UPT, UR8, URZ, UPT ;  /* 0x000000ff0800728c */ /* 0x008fc8000bf05070 */
[----:B------:R-:W-:Y:S01]  /*0060*/  UISETP.NE.AND.EX UP0, UPT, UR9, URZ, UPT, UP0 ;  /* 0x000000ff0900728c */ /* 0x000fe2000bf05300 */
[----:B--2---:R-:W-:-:S05]  /*0070*/  SHF.R.U32.HI R85, RZ, 0x5, R91 ;  /* 0x00000005ff557819 */ /* 0x004fca000001165b */
[----:B------:R-:W2:Y:S02]  /*0080*/  SHFL.IDX PT, R0, R85, RZ, 0x1f ;  /* 0x00001fff55007589 */ /* 0x000ea400000e0000 */
[----:B--2---:R-:W-:Y:S01]  /*0090*/  R2UR UR22, R0 ;  /* 0x00000000001672ca */ /* 0x004fe200000e0000 */
[----:B-1----:R-:W-:-:S14]  /*00a0*/  BRA.U UP0, `(.L_x_0) ;  /* 0x0000000100307547 */ /* 0x002fdc000b800000 */
[----:B------:R-:W1:Y:S02]  /*00b0*/  LDCU.64 UR4, c[0x0][0x888] ;  /* 0x00011100ff0477ac */ /* 0x000e640008000a00 */
[----:B-1----:R-:W-:-:S04]  /*00c0*/  UISETP.NE.U32.AND UP0, UPT, UR4, URZ, UPT ;  /* 0x000000ff0400728c */ /* 0x002fc8000bf05070 */
[----:B------:R-:W-:-:S09]  /*00d0*/  UISETP.NE.AND.EX UP0, UPT, UR5, URZ, UPT, UP0 ;  /* 0x000000ff0500728c */ /* 0x000fd2000bf05300 */
[----:B------:R-:W-:Y:S05]  /*00e0*/  BRA.U !UP0, `(.L_x_1) ;  /* 0x0000000108147547 */ /* 0x000fea000b800000 */
[----:B------:R-:W1:Y:S01]  /*00f0*/  LDC.64 R2, c[0x0][0x888] ;  /* 0x00022200ff027b82 */ /* 0x000e620000000a00 */
[----:B------:R-:W1:Y:S02]  /*0100*/  LDCU.64 UR4, c[0x0][0x358] ;  /* 0x00006b00ff0477ac */ /* 0x000e640008000a00 */
[----:B-1----:R1:W5:Y:S01]  /*0110*/  LDG.E R41, desc[UR4][R2.64] ;  /* 0x0000000402297981 */ /* 0x002362000c1e1900 */
[----:B------:R-:W-:Y:S01]  /*0120*/  HFMA2 R84, -RZ, RZ, 0, 5.9604644775390625e-08 ;  /* 0x00000001ff547431 */ /* 0x000fe200000001ff */
[----:B------:R-:W-:Y:S05]  /*0130*/  BRA `(.L_x_0) ;  /* 0x00000000000c7947 */ /* 0x000fea0003800000 */
.L_x_1:
[----:B------:R-:W1:Y:S01]  /*0140*/  LDCU UR4, c[0x0][0x880] ;  /* 0x00011000ff0477ac */ /* 0x000e620008000800 */
[----:B------:R-:W-:Y:S01]  /*0150*/  HFMA2 R84, -RZ, RZ, 0, 5.9604644775390625e-08 ;  /* 0x00000001ff547431 */ /* 0x000fe200000001ff */
[----:B-1----:R-:W-:-:S07]  /*0160*/  MOV R41, UR4 ;  /* 0x0000000400297c02 */ /* 0x002fce0008000f00 */
.L_x_0:
[----:B------:R-:W2:Y:S02]  /*0170*/  LDCU.64 UR4, c[0x0][0x8b0] ;  /* 0x00011600ff0477ac */ /* 0x000ea40008000a00 */
[----:B--2---:R-:W-:-:S04]  /*0180*/  UISETP.NE.U32.AND UP0, UPT, UR4, URZ, UPT ;  /* 0x000000ff0400728c */ /* 0x004fc8000bf05070 */
[----:B------:R-:W-:-:S09]  /*0190*/  UISETP.NE.AND.EX UP0, UPT, UR5, URZ, UPT, UP0 ;  /* 0x000000ff0500728c */ /* 0x000fd2000bf05300 */
[----:B------:R-:W-:Y:S05]  /*01a0*/  BRA.U UP0, `(.L_x_2) ;  /* 0x0000000100287547 */ /* 0x000fea000b800000 */
[----:B------:R-:W2:Y:S02]  /*01b0*/  LDCU.64 UR4, c[0x0][0x8a8] ;  /* 0x00011500ff0477ac */ /* 0x000ea40008000a00 */
[----:B--2---:R-:W-:-:S04]  /*01c0*/  UISETP.NE.U32.AND UP0, UPT, UR4, URZ, UPT ;  /* 0x000000ff0400728c */ /* 0x004fc8000bf05070 */
[----:B------:R-:W-:-:S09]  /*01d0*/  UISETP.NE.AND.EX UP0, UPT, UR5, URZ, UPT, UP0 ;  /* 0x000000ff0500728c */ /* 0x000fd2000bf05300 */
[----:B------:R-:W-:Y:S05]  /*01e0*/  BRA.U !UP0, `(.L_x_3) ;  /* 0x0000000108107547 */ /* 0x000fea000b800000 */
[----:B------:R-:W2:Y:S01]  /*01f0*/  LDC.64 R38, c[0x0][0x8a8] ;  /* 0x00022a00ff267b82 */ /* 0x000ea20000000a00 */
[----:B------:R-:W2:Y:S02]  /*0200*/  LDCU.64 UR4, c[0x0][0x358] ;  /* 0x00006b00ff0477ac */ /* 0x000ea40008000a00 */
[----:B--2---:R2:W5:Y:S01]  /*0210*/  LDG.E R38, desc[UR4][R38.64] ;  /* 0x0000000426267981 */ /* 0x004562000c1e1900 */
[----:B------:R-:W-:Y:S05]  /*0220*/  BRA `(.L_x_2) ;  /* 0x0000000000087947 */ /* 0x000fea0003800000 */
.L_x_3:
[----:B------:R-:W2:Y:S02]  /*0230*/  LDCU UR4, c[0x0][0x8a0] ;  /* 0x00011400ff0477ac */ /* 0x000ea40008000800 */
[----:B--2---:R-:W-:Y:S02]  /*0240*/  MOV R38, UR4 ;  /* 0x0000000400267c02 */ /* 0x004fe40008000f00 */
.L_x_2:
[----:B------:R-:W-:Y:S01]  /*0250*/  IMAD.U32 R0, RZ, RZ, UR22 ;  /* 0x00000016ff007e24 */ /* 0x000fe2000f8e00ff */
[----:B------:R-:W-:Y:S04]  /*0260*/  BSSY.RECONVERGENT B0, `(.L_x_4) ;  /* 0x000000c000007945 */ /* 0x000fe80003800200 */
[C---:B------:R-:W-:Y:S02]  /*0270*/  ISETP.NE.OR P1, PT, R0.reuse, 0x1, !P3 ;  /* 0x000000010000780c */ /* 0x040fe40005f25670 */
[----:B------:R-:W-:-:S11]  /*0280*/  ISETP.NE.OR P0, PT, R0, 0x3, !P3 ;  /* 0x000000030000780c */ /* 0x000fd60005f05670 */
[----:B------:R-:W-:Y:S05]  /*0290*/  @P1 BRA `(.L_x_5) ;  /* 0x0000000000201947 */ /* 0x000fea0003800000 */
[----:B------:R-:W3:Y:S02]  /*02a0*/  LDCU.64 UR4, c[0x0][0x348] ;  /* 0x00006900ff0477ac */ /* 0x000ee40008000a00 */
[----:B---3--:R-:W-:Y:S02]  /*02b0*/  UIADD3 UR6, UP1, UPT, UR4, 0x80, URZ ;  /* 0x0000008004067890 */ /* 0x008fe4000ff3e0ff */
[----:B------:R-:W-:Y:S02]  /*02c0*/  UIADD3 UR4, UP0, UPT, UR4, 0x180, URZ ;  /* 0x0000018004047890 */ /* 0x000fe4000ff1e0ff */
[----:B------:R-:W-:Y:S02]  /*02d0*/  UIADD3.X UR7, UPT, UPT, URZ, UR5, URZ, UP1, !UPT ;  /* 0x00000005ff077290 */ /* 0x000fe40008ffe4ff */
[----:B------:R-:W-:-:S07]  /*02e0*/  UIADD3.X UR5, UPT, UPT, URZ, UR5, URZ, UP0, !UPT ;  /* 0x00000005ff057290 */ /* 0x000fce00087fe4ff */
[----:B------:R3:W-:Y:S02]  /*02f0*/  UTMACCTL.PF [UR6] ;  /* 0x00000000060079b9 */ /* 0x0007e40008040000 */
[----:B------:R3:W-:Y:S02]  /*0300*/  UTMACCTL.PF [UR4] ;  /* 0x00000000040079b9 */ /* 0x0007e40008040000 */
[----:B---3--:R-:W-:Y:S01]  /*0310*/  NOP ;  /* 0x0000000000007918 */ /* 0x008fe20000000000 */
.L_x_5:
[----:B------:R-:W-:Y:S05]  /*0320*/  BSYNC.RECONVERGENT B0 ;  /* 0x0000000000007941 */ /* 0x000fea0003800200 */
.L_x_4:
[----:B------:R-:W-:Y:S04]  /*0330*/  BSSY.RECONVERGENT B0, `(.L_x_6) ;  /* 0x000000a000007945 */ /* 0x000fe80003800200 */
        /* <DEDUP_REMOVED lines=9> */
.L_x_7:
[----:B------:R-:W-:Y:S05]  /*03d0*/  BSYNC.RECONVERGENT B0 ;  /* 0x0000000000007941 */ /* 0x000fea0003800200 */
.L_x_6:
[----:B------:R-:W3:Y:S01]  /*03e0*/  LDCU.64 UR4, c[0x0][0x888] ;  /* 0x00011100ff0477ac */ /* 0x000ee20008000a00 */
[----:B------:R-:W-:Y:S02]  /*03f0*/  UISETP.EQ.U32.AND UP1, UPT, UR8, URZ, UPT ;  /* 0x000000ff0800728c */ /* 0x000fe4000bf22070 */
[----:B------:R-:W-:Y:S02]  /*0400*/  UPLOP3.LUT UP3, UPT, UPT, UPT, UPT, 0x80, 0x8 ;  /* 0x000000000008789c */ /* 0x000fe40003f6f070 */
[----:B---3--:R-:W-:-:S04]  /*0410*/  UISETP.NE.U32.AND UP0, UPT, UR4, URZ, UPT ;  /* 0x000000ff0400728c */ /* 0x008fc8000bf05070 */
[----:B------:R-:W-:-:S04]  /*0420*/  UISETP.NE.AND.EX UP0, UPT, UR5, URZ, UPT, UP0 ;  /* 0x000000ff0500728c */ /* 0x000fc8000bf05300 */
[----:B------:R-:W-:-:S04]  /*0430*/  UISETP.EQ.OR.EX UP2, UPT, UR9, URZ, !UP0, UP1 ;  /* 0x000000ff0900728c */ /* 0x000fc8000c742710 */
[----:B------:R-:W-:-:S06]  /*0440*/  UP2UR UR4, UPR, URZ, 0x4 ;  /* 0x00000004ff047883 */ /* 0x000fcc0008000000 */
[----:B------:R-:W-:Y:S01]  /*0450*/  MOV R88, UR4 ;  /* 0x0000000400587c02 */ /* 0x000fe20008000f00 */
[----:B------:R-:W-:Y:S06]  /*0460*/  BRA.U !UP2, `(.L_x_8) ;  /* 0x000000010a207547 */ /* 0x000fec000b800000 */
[----:B------:R-:W-:Y:S01]  /*0470*/  UISETP.NE.U32.AND UP1, UPT, UR8, URZ, UPT ;  /* 0x000000ff0800728c */ /* 0x000fe2000bf25070 */
[----:B-----5:R-:W-:Y:S01]  /*0480*/  FSETP.NEU.AND P0, PT, R41, RZ, PT ;  /* 0x000000ff2900720b */ /* 0x020fe20003f0d000 */
[----:B------:R-:W-:Y:S02]  /*0490*/  USEL UR4, URZ, 0xffffffff, UP0 ;  /* 0xffffffffff047887 */ /* 0x000fe40008000000 */
[----:B------:R-:W-:-:S10]  /*04a0*/  UISETP.NE.AND.EX UP1, UPT, UR9, URZ, UPT, UP1 ;  /* 0x000000ff0900728c */ /* 0x000fd4000bf25310 */
[----:B------:R-:W-:Y:S01]  /*04b0*/  VOTEU.ANY UP0, P0 ;  /* 0x0000000000ff7886 */ /* 0x000fe20000000100 */
[----:B------:R-:W-:-:S04]  /*04c0*/  @!UP1 USEL UR4, URZ, 0xffffffff, UP0 ;  /* 0xffffffffff049887 */ /* 0x000fc80008000000 */
[----:B------:R-:W-:-:S04]  /*04d0*/  ULOP3.LUT UR4, UR4, 0x1, URZ, 0xc0, !UPT ;  /* 0x0000000104047892 */ /* 0x000fc8000f8ec0ff */
[----:B------:R-:W-:-:S11]  /*04e0*/  UISETP.NE.U32.AND UP3, UPT, UR4, 0x1, UPT ;  /* 0x000000010400788c */ /* 0x000fd6000bf65070 */
.L_x_8:
[----:B-1----:R-:W1:Y:S01]  /*04f0*/  SHFL.IDX PT, R2, R85, RZ, 0x1f ;  /* 0x00001fff55027589 */ /* 0x002e6200000e0000 */
[----:B------:R-:W-:-:S04]  /*0500*/  UISETP.NE.AND UP0, UPT, UR22, 0x2, UPT ;  /* 0x000000021600788c */ /* 0x000fc8000bf05270 */
[----:B------:R-:W-:Y:S01]  /*0510*/  USEL UR37, URZ, 0x1, UP0 ;  /* 0x00000001ff257887 */ /* 0x000fe20008000000 */
[----:B-1----:R-:W-:-:S13]  /*0520*/  ISETP.NE.AND P0, PT, R2, RZ, PT ;  /* 0x000000ff0200720c */ /* 0x002fda0003f05270 */
[----:B------:R-:W-:Y:S05]  /*0530*/  @P0 BRA `(.L_x_9) ;  /* 0x0000000000840947 */ /* 0x000fea0003800000 */
[----:B------:R-:W-:Y:S01]  /*0540*/  ELECT P0, URZ, PT ;  /* 0x0000000000ff782f */ /* 0x000fe20003800000 */
[----:B------:R-:W-:-:S12]  /*0550*/  BSSY.RECONVERGENT B0, `(.L_x_9) ;  /* 0x000001f000007945 */ /* 0x000fd80003800200 */
[----:B------:R-:W-:Y:S05]  /*0560*/  @!P0 BRA `(.L_x_10) ;  /* 0x0000000000748947 */ /* 0x000fea0003800000 */
[----:B------:R-:W1:Y:S01]  /*0570*/  S2UR UR4, SR_CgaCtaId ;  /* 0x00000000000479c3 */ /* 0x000e620000008800 */
[----:B------:R-:W-:Y:S01]  /*0580*/  UMOV UR5, 0x400 ;  /* 0x0000040000057882 */ /* 0x000fe20000000000 */
[----:B------:R-:W-:Y:S01]  /*0590*/  UMOV UR8, 0x1 ;  /* 0x0000000100087882 */ /* 0x000fe20000000000 */
[----:B------:R-:W-:Y:S01]  /*05a0*/  UMOV UR6, 0x2 ;  /* 0x0000000200067882 */ /* 0x000fe20000000000 */
[----:B------:R-:W-:-:S04]  /*05b0*/  UIADD3 UR8, UPT, UPT, -UR8, 0x100000, URZ ;  /* 0x0010000008087890 */ /* 0x000fc8000fffe1ff */
[----:B------:R-:W-:Y:S02]  /*05c0*/  USHF.L.U32 UR9, UR8, 0xb, URZ ;  /* 0x0000000b08097899 */ /* 0x000fe400080006ff */
[----:B------:R-:W-:Y:S02]  /*05d0*/  USHF.L.U32 UR8, UR8, 0x1, URZ ;  /* 0x0000000108087899 */ /* 0x000fe400080006ff */
[----:B------:R-:W-:-:S04]  /*05e0*/  UIADD3 UR6, UPT, UPT, -UR6, 0x100000, URZ ;  /* 0x0010000006067890 */ /* 0x000fc8000fffe1ff */
[----:B------:R-:W-:Y:S02]  /*05f0*/  USHF.L.U32 UR7, UR6, 0xb, URZ ;  /* 0x0000000b06077899 */ /* 0x000fe400080006ff */
[----:B------:R-:W-:Y:S02]  /*0600*/  USHF.L.U32 UR6, UR6, 0x1, URZ ;  /* 0x0000000106067899 */ /* 0x000fe400080006ff */
[----:B-1----:R-:W-:Y:S01]  /*0610*/  ULEA UR4, UR4, UR5, 0x18 ;  /* 0x0000000504047291 */ /* 0x002fe2000f8ec0ff */
[----:B------:R-:W1:Y:S11]  /*0620*/  FENCE.VIEW.ASYNC.S ;  /* 0x00000000000073c6 */ /* 0x000e760000000000 */
[----:B-1----:R1:W3:Y:S01]  /*0630*/  SYNCS.EXCH.64 URZ, [UR4], UR8 ;  /* 0x0000000804ff75b2 */ /* 0x0022e20008000100 */
[----:B------:R1:W4:Y:S01]  /*0640*/  SYNCS.EXCH.64 URZ, [UR4+0x40], UR6 ;  /* 0x0000400604ff75b2 */ /* 0x0003220008000100 */
[----:B------:R1:W1:Y:S01]  /*0650*/  SYNCS.EXCH.64 URZ, [UR4+0x8], UR8 ;  /* 0x0000080804ff75b2 */ /* 0x0002620008000100 */
        /* <DEDUP_REMOVED lines=13> */
[----:B------:R-:W-:Y:S01]  /*0730*/  NOP ;  /* 0x0000000000007918 */ /* 0x000fe20000000000 */
.L_x_10:
[----:B-1----:R-:W-:Y:S05]  /*0740*/  BSYNC.RECONVERGENT B0 ;  /* 0x0000000000007941 */ /* 0x002fea0003800200 */
.L_x_9:
[----:B------:R-:W1:Y:S01]  /*0750*/  SHFL.IDX PT, R2, R85, RZ, 0x1f ;  /* 0x00001fff55027589 */ /* 0x000e6200000e0000 */
[----:B------:R-:W-:Y:S01]  /*0760*/  NOP ;  /* 0x0000000000007918 */ /* 0x000fe20000000000 */
[----:B-1----:R-:W-:-:S13]  /*0770*/  ISETP.NE.AND P0, PT, R2, 0x1, PT ;  /* 0x000000010200780c */ /* 0x002fda0003f05270 */
[----:B------:R-:W-:Y:S05]  /*0780*/  @P0 BRA `(.L_x_11) ;  /* 0x0000000000500947 */ /* 0x000fea0003800000 */
        /* <DEDUP_REMOVED lines=9> */
[----:B------:R-:W-:Y:S01]  /*0820*/  USHF.L.U32 UR6, UR6, 0x1, URZ ;  /* 0x0000000106067899 */ /* 0x000fe200080006ff */
[----:B------:R-:W-:Y:S01]  /*0830*/  ELECT P0, URZ, PT ;  /* 0x0000000000ff782f */ /* 0x000fe20003800000 */
[----:B-1----:R-:W-:Y:S01]  /*0840*/  ULEA UR4, UR4, UR5, 0x18 ;  /* 0x0000000504047291 */ /* 0x002fe2000f8ec0ff */
[----:B------:R-:W1:Y:S11]  /*0850*/  FENCE.VIEW.ASYNC.S ;  /* 0x00000000000073c6 */ /* 0x000e760000000000 */
[----:B-1----:R1:W1:Y:S01]  /*0860*/  SYNCS.EXCH.64 URZ, [UR4+0x80], UR8 ;  /* 0x0000800804ff75b2 */ /* 0x0022620008000100 */
[----:B------:R1:W1:Y:S01]  /*0870*/  SYNCS.EXCH.64 URZ, [UR4+0x98], UR6 ;  /* 0x0000980604ff75b2 */ /* 0x0002620008000100 */
[----:B------:R1:W1:Y:S01]  /*0880*/  SYNCS.EXCH.64 URZ, [UR4+0x88], UR8 ;  /* 0x0000880804ff75b2 */ /* 0x0002620008000100 */
[----:B------:R1:W1:Y:S01]  /*0890*/  SYNCS.EXCH.64 URZ, [UR4+0xa0], UR6 ;  /* 0x0000a00604ff75b2 */ /* 0x0002620008000100 */
[----:B------:R1:W1:Y:S01]  /*08a0*/  SYNCS.EXCH.64 URZ, [UR4+0x90], UR8 ;  /* 0x0000900804ff75b2 */ /* 0x0002620008000100 */
[----:B------:R1:W1:Y:S01]  /*08b0*/  SYNCS.EXCH.64 URZ, [UR4+0xa8], UR6 ;  /* 0x0000a80604ff75b2 */ /* 0x0002620008000100 */
[----:B------:R-:W-:Y:S01]  /*08c0*/  NOP ;  /* 0x0000000000007918 */ /* 0x000fe20000000000 */
.L_x_11:
[----:B------:R-:W2:Y:S01]  /*08d0*/  SHFL.IDX PT, R2, R85, RZ, 0x1f ;  /* 0x00001fff55027589 */ /* 0x000ea200000e0000 */
[----:B------:R-:W-:Y:S01]  /*08e0*/  NOP ;  /* 0x0000000000007918 */ /* 0x000fe20000000000 */
[----:B--2---:R-:W-:-:S13]  /*08f0*/  ISETP.NE.AND P0, PT, R2, 0x3, PT ;  /* 0x000000030200780c */ /* 0x004fda0003f05270 */
[----:B------:R-:W-:Y:S05]  /*0900*/  @P0 BRA `(.L_x_12) ;  /* 0x0000000000300947 */ /* 0x000fea0003800000 */
[----:B-1----:R-:W1:Y:S01]  /*0910*/  S2UR UR6, SR_CgaCtaId ;  /* 0x00000000000679c3 */ /* 0x002e620000008800 */
[----:B------:R-:W-:Y:S01]  /*0920*/  UMOV UR4, 0x400 ;  /* 0x0000040000047882 */ /* 0x000fe20000000000 */
[----:B------:R-:W-:Y:S01]  /*0930*/  UMOV UR5, 0x20 ;  /* 0x0000002000057882 */ /* 0x000fe20000000000 */
[----:B------:R-:W-:Y:S01]  /*0940*/  ELECT P0, URZ, PT ;  /* 0x0000000000ff782f */ /* 0x000fe20003800000 */
[----:B-1----:R-:W-:Y:S02]  /*0950*/  ULEA UR6, UR6, UR4, 0x18 ;  /* 0x0000000406067291 */ /* 0x002fe4000f8ec0ff */
[----:B------:R-:W-:-:S04]  /*0960*/  UIADD3 UR4, UPT, UPT, -UR5, 0x100000, URZ ;  /* 0x0010000005047890 */ /* 0x000fc8000fffe1ff */
[----:B------:R-:W-:Y:S02]  /*0970*/  USHF.L.U32 UR5, UR4, 0xb, URZ ;  /* 0x0000000b04057899 */ /* 0x000fe400080006ff */
[----:B------:R-:W-:Y:S01]  /*0980*/  USHF.L.U32 UR4, UR4, 0x1, URZ ;  /* 0x0000000104047899 */ /* 0x000fe200080006ff */
[----:B------:R-:W1:Y:S11]  /*0990*/  FENCE.VIEW.ASYNC.S ;  /* 0x00000000000073c6 */ /* 0x000e760000000000 */
[----:B-1----:R2:W1:Y:S01]  /*09a0*/  SYNCS.EXCH.64 URZ, [UR6+0xb0], UR4 ;  /* 0x0000b00406ff75b2 */ /* 0x0024620008000100 */
[----:B------:R2:W1:Y:S02]  /*09b0*/  SYNCS.EXCH.64 URZ, [UR6+0xb8], UR4 ;  /* 0x0000b80406ff75b2 */ /* 0x0004640008000100 */
[----:B--2---:R-:W-:Y:S01]  /*09c0*/  NOP ;  /* 0x0000000000007918 */ /* 0x004fe20000000000 */
.L_x_12:
[----:B------:R-:W2:Y:S01]  /*09d0*/  SHFL.IDX PT, R2, R85, RZ, 0x1f ;  /* 0x00001fff55027589 */ /* 0x000ea200000e0000 */
[----:B------:R-:W-:Y:S01]  /*09e0*/  NOP ;  /* 0x0000000000007918 */ /* 0x000fe20000000000 */
[----:B--2---:R-:W-:-:S13]  /*09f0*/  ISETP.NE.AND P0, PT, R2, 0x4, PT ;  /* 0x000000040200780c */ /* 0x004fda0003f05270 */
[----:B------:R-:W-:Y:S05]  /*0a00*/  @P0 BRA `(.L_x_13) ;  /* 0x00000000004c0947 */ /* 0x000fea0003800000 */
[----:B-1----:R-:W1:Y:S01]  /*0a10*/  S2UR UR6, SR_CgaCtaId ;  /* 0x00000000000679c3 */ /* 0x002e620000008800 */
[----:B------:R-:W-:Y:S01]  /*0a20*/  UMOV UR4, 0x1e0 ;  /* 0x000001e000047882 */ /* 0x000fe20000000000 */
[----:B------:R-:W-:Y:S01]  /*0a30*/  UMOV UR5, 0x400 ;  /* 0x0000040000057882 */ /* 0x000fe20000000000 */
[----:B------:R-:W-:Y:S01]  /*0a40*/  USEL UR4, UR4, 0x1a0, UP3 ;  /* 0x000001a004047887 */ /* 0x000fe20009800000 */
[----:B------:R-:W-:Y:S01]  /*0a50*/  UMOV UR8, 0x1 ;  /* 0x0000000100087882 */ /* 0x000fe20000000000 */
[----:B------:R-:W-:Y:S01]  /*0a60*/  ELECT P0, URZ, PT ;  /* 0x0000000000ff782f */ /* 0x000fe20003800000 */
[----:B------:R-:W-:-:S04]  /*0a70*/  UIADD3 UR8, UPT, UPT, -UR8, 0x100000, URZ ;  /* 0x0010000008087890 */ /* 0x000fc8000fffe1ff */
[----:B------:R-:W-:Y:S02]  /*0a80*/  USHF.L.U32 UR9, UR8, 0xb, URZ ;  /* 0x0000000b08097899 */ /* 0x000fe400080006ff */
[----:B------:R-:W-:Y:S02]  /*0a90*/  USHF.L.U32 UR8, UR8, 0x1, URZ ;  /* 0x0000000108087899 */ /* 0x000fe400080006ff */
[----:B-1----:R-:W-:Y:S02]  /*0aa0*/  ULEA UR6, UR6, UR5, 0x18 ;  /* 0x0000000506067291 */ /* 0x002fe4000f8ec0ff */
[----:B------:R-:W-:-:S04]  /*0ab0*/  UIADD3 UR4, UPT, UPT, -UR4, 0x100000, URZ ;  /* 0x0010000004047890 */ /* 0x000fc8000fffe1ff */
[----:B------:R-:W-:Y:S02]  /*0ac0*/  USHF.L.U32 UR5, UR4, 0xb, URZ ;  /* 0x0000000b04057899 */ /* 0x000fe400080006ff */
[----:B------:R-:W-:Y:S01]  /*0ad0*/  USHF.L.U32 UR4, UR4, 0x1, URZ ;  /* 0x0000000104047899 */ /* 0x000fe200080006ff */
[----:B------:R-:W1:Y:S03]  /*0ae0*/  FENCE.VIEW.ASYNC.S ;  /* 0x00000000000073c6 */ /* 0x000e660000000000 */
[----:B-1----:R2:W1:Y:S08]  /*0af0*/  SYNCS.EXCH.64 URZ, [UR6+0xc0], UR8 ;  /* 0x0000c00806ff75b2 */ /* 0x0024700008000100 */
[----:B------:R2:W1:Y:S01]  /*0b00*/  SYNCS.EXCH.64 URZ, [UR6+0xd0], UR4 ;  /* 0x0000d00406ff75b2 */ /* 0x0004620008000100 */
[----:B------:R2:W1:Y:S01]  /*0b10*/  SYNCS.EXCH.64 URZ, [UR6+0xc8], UR8 ;  /* 0x0000c80806ff75b2 */ /* 0x0004620008000100 */
[----:B------:R2:W1:Y:S02]  /*0b20*/  SYNCS.EXCH.64 URZ, [UR6+0xd8], UR4 ;  /* 0x0000d80406ff75b2 */ /* 0x0004640008000100 */
[----:B--2---:R-:W-:Y:S01]  /*0b30*/  NOP ;  /* 0x0000000000007918 */ /* 0x004fe20000000000 */
.L_x_13:
[----:B------:R-:W2:Y:S01]  /*0b40*/  SHFL.IDX PT, R2, R85, RZ, 0x1f ;  /* 0x00001fff55027589 */ /* 0x000ea200000e0000 */
[----:B------:R-:W-:Y:S01]  /*0b50*/  NOP ;  /* 0x0000000000007918 */ /* 0x000fe20000000000 */
[----:B--2---:R-:W-:-:S13]  /*0b60*/  ISETP.NE.AND P0, PT, R2, 0x5, PT ;  /* 0x000000050200780c */ /* 0x004fda0003f05270 */
[----:B------:R-:W-:Y:S05]  /*0b70*/  @P0 BRA `(.L_x_14) ;  /* 0x0000000000580947 */ /* 0x000fea0003800000 */
[----:B-1----:R-:W1:Y:S01]  /*0b80*/  S2UR UR4, SR_CgaCtaId ;  /* 0x00000000000479c3 */ /* 0x002e620000008800 */
        /* <DEDUP_REMOVED lines=18> */
[----:B------:R2:W1:Y:S01]  /*0cb0*/  SYNCS.EXCH.64 URZ, [UR4+0xf8], UR8 ;  /* 0x0000f80804ff75b2 */ /* 0x0004620008000100 */
[----:B------:R2:W1:Y:S02]  /*0cc0*/  SYNCS.EXCH.64 URZ, [UR4+0x118], UR6 ;  /* 0x0001180604ff75b2 */ /* 0x0004640008000100 */
[----:B--2---:R-:W-:Y:S01]  /*0cd0*/  NOP ;  /* 0x0000000000007918 */ /* 0x004fe20000000000 */
.L_x_14:
[----:B------:R-:W2:Y:S01]  /*0ce0*/  SHFL.IDX PT, R2, R85, RZ, 0x1f ;  /* 0x00001fff55027589 */ /* 0x000ea200000e0000 */
[----:B------:R-:W-:Y:S01]  /*0cf0*/  NOP ;  /* 0x0000000000007918 */ /* 0x000fe20000000000 */
[----:B--2---:R-:W-:-:S13]  /*0d00*/  ISETP.NE.AND P0, PT, R2, 0x3, PT ;  /* 0x000000030200780c */ /* 0x004fda0003f05270 */
[----:B------:R-:W-:Y:S05]  /*0d10*/  @P0 BRA `(.L_x_15) ;  /* 0x0000000000380947 */ /* 0x000fea0003800000 */
[----:B------:R-:W2:Y:S01]  /*0d20*/  S2UR UR5, SR_CgaCtaId ;  /* 0x00000000000579c3 */ /* 0x000ea20000008800 */
[----:B-1----:R-:W-:Y:S01]  /*0d30*/  UMOV UR4, 0x400 ;  /* 0x0000040000047882 */ /* 0x002fe20000000000 */
[----:B------:R-:W-:Y:S01]  /*0d40*/  UMOV UR6, 0x20 ;  /* 0x0000002000067882 */ /* 0x000fe20000000000 */
[----:B------:R-:W-:Y:S01]  /*0d50*/  ELECT P0, URZ, PT ;  /* 0x0000000000ff782f */ /* 0x000fe20003800000 */
[----:B------:R-:W-:-:S04]  /*0d60*/  UIADD3 UR6, UPT, UPT, -UR6, 0x100000, URZ ;  /* 0x0010000006067890 */ /* 0x000fc8000fffe1ff */
[----:B------:R-:W-:Y:S02]  /*0d70*/  USHF.L.U32 UR7, UR6, 0xb, URZ ;  /* 0x0000000b06077899 */ /* 0x000fe400080006ff */
[----:B------:R-:W-:Y:S02]  /*0d80*/  USHF.L.U32 UR6, UR6, 0x1, URZ ;  /* 0x0000000106067899 */ /* 0x000fe400080006ff */
[----:B--2---:R-:W-:Y:S01]  /*0d90*/  ULEA UR4, UR5, UR4, 0x18 ;  /* 0x0000000405047291 */ /* 0x004fe2000f8ec0ff */
[----:B------:R-:W1:Y:S11]  /*0da0*/  FENCE.VIEW.ASYNC.S ;  /* 0x00000000000073c6 */ /* 0x000e760000000000 */
[----:B-1----:R2:W1:Y:S01]  /*0db0*/  SYNCS.EXCH.64 URZ, [UR4+0x120], UR6 ;  /* 0x0001200604ff75b2 */ /* 0x0024620008000100 */
[----:B------:R2:W1:Y:S01]  /*0dc0*/  SYNCS.EXCH.64 URZ, [UR4+0x130], UR6 ;  /* 0x0001300604ff75b2 */ /* 0x0004620008000100 */
[----:B------:R2:W1:Y:S01]  /*0dd0*/  SYNCS.EXCH.64 URZ, [UR4+0x128], UR6 ;  /* 0x0001280604ff75b2 */ /* 0x0004620008000100 */
[----:B------:R2:W1:Y:S02]  /*0de0*/  SYNCS.EXCH.64 URZ, [UR4+0x138], UR6 ;  /* 0x0001380604ff75b2 */ /* 0x0004640008000100 */
[----:B--2---:R-:W-:Y:S01]  /*0df0*/  NOP ;  /* 0x0000000000007918 */ /* 0x004fe20000000000 */
.L_x_15:
[----:B-1----:R-:W1:Y:S01]  /*0e00*/  LDCU UR4, c[0x0][0x36c] ;  /* 0x00006d80ff0477ac */ /* 0x002e620008000800 */
[----:B------:R-:W-:Y:S01]  /*0e10*/  ISETP.NE.OR P3, PT, R0, 0x2, !P3 ;  /* 0x000000020000780c */ /* 0x000fe20005f65670 */
[----:B------:R-:W-:Y:S01]  /*0e20*/  NOP ;  /* 0x0000000000007918 */ /* 0x000fe20000000000 */
[----:B------:R-:W-:Y:S01]  /*0e30*/  LOP3.LUT R0, R91, 0x1f, RZ, 0xc0, !PT ;  /* 0x0000001f5b007812 */ /* 0x000fe200078ec0ff */
[----:B------:R-:W-:Y:S02]  /*0e40*/  UISETP.NE.AND UP4, UPT, UR22, URZ, UPT ;  /* 0x000000ff1600728c */ /* 0x000fe4000bf85270 */
[----:B-1----:R-:W-:-:S09]  /*0e50*/  UISETP.EQ.U32.AND UP5, UPT, UR4, 0x1, UPT ;  /* 0x000000010400788c */ /* 0x002fd2000bfa2070 */
[----:B------:R-:W-:Y:S05]  /*0e60*/  BRA.U !UP5, `(.L_x_16) ;  /* 0x000000010d087547 */ /* 0x000fea000b800000 */
[----:B---34-:R-:W-:Y:S01]  /*0e70*/  UCGABAR_ARV ;  /* 0x00000000000079c7 */ /* 0x018fe20008000000 */
[----:B------:R-:W-:Y:S05]  /*0e80*/  BRA `(.L_x_17) ;  /* 0x0000000000047947 */ /* 0x000fea0003800000 */
.L_x_16:
[----:B---34-:R-:W-:Y:S01]  /*0e90*/  NOP ;  /* 0x0000000000007918 */ /* 0x018fe20000000000 */
.L_x_17:
[----:B------:R-:W1:Y:S01]  /*0ea0*/  S2UR UR7, SR_CTAID.X ;  /* 0x00000000000779c3 */ /* 0x000e620000002500 */
[----:B------:R-:W-:-:S05]  /*0eb0*/  CS2R.32 R87, SR_CgaSize ;  /* 0x0000000000577805 */ /* 0x000fca0000008a00 */
[----:B------:R-:W-:-:S05]  /*0ec0*/  IMAD R87, R87, -0xa0, RZ ;  /* 0xffffff6057577824 */ /* 0x000fca00078e02ff */
[----:B------:R-:W-:-:S14]  /*0ed0*/  R2UR UR5, R87 ;  /* 0x00000000570572ca */ /* 0x000fdc00000e0000 */
[----:B------:R-:W2:Y:S01]  /*0ee0*/  LDCU UR5, c[0x0][UR5+0x2b0] ;  /* 0x00005600050577ac */ /* 0x000ea20008000800 */
[----:B------:R-:W-:-:S05]  /*0ef0*/  CS2R.32 R87, SR_CgaSize ;  /* 0x0000000000577805 */ /* 0x000fca0000008a00 */
[----:B------:R-:W-:-:S05]  /*0f00*/  IMAD R87, R87, -0xa0, RZ ;  /* 0xffffff6057577824 */ /* 0x000fca00078e02ff */
[----:B------:R-:W-:-:S14]  /*0f10*/  R2UR UR4, R87 ;  /* 0x00000000570472ca */ /* 0x000fdc00000e0000 */
[----:B------:R-:W3:Y:S01]  /*0f20*/  LDCU UR4, c[0x0][UR4+0x2b4] ;  /* 0x00005680040477ac */ /* 0x000ee20008000800 */
[----:B------:R-:W4:Y:S01]  /*0f30*/  S2UR UR8, SR_CTAID.Y ;  /* 0x00000000000879c3 */ /* 0x000f220000002600 */
[----:B------:R-:W-:-:S05]  /*0f40*/  CS2R.32 R87, SR_CgaSize ;  /* 0x0000000000577805 */ /* 0x000fca0000008a00 */
[----:B------:R-:W-:-:S05]  /*0f50*/  IMAD R87, R87, -0xa0, RZ ;  /* 0xffffff6057577824 */ /* 0x000fca00078e02ff */
[----:B------:R-:W-:-:S14]  /*0f60*/  R2UR UR9, R87 ;  /* 0x00000000570972ca */ /* 0x000fdc00000e0000 */
[----:B------:R-:W3:Y:S01]  /*0f70*/  LDCU UR9, c[0x0][UR9+0x2a0] ;  /* 0x00005400090977ac */ /* 0x000ee20008000800 */
[----:B------:R-:W-:-:S05]  /*0f80*/  CS2R.32 R87, SR_CgaSize ;  /* 0x0000000000577805 */ /* 0x000fca0000008a00 */
[----:B------:R-:W-:-:S05]  /*0f90*/  IMAD R87, R87, -0xa0, RZ ;  /* 0xffffff6057577824 */ /* 0x000fca00078e02ff */
[----:B------:R-:W-:-:S14]  /*0fa0*/  R2UR UR10, R87 ;  /* 0x00000000570a72ca */ /* 0x000fdc00000e0000 */
[----:B------:R-:W3:Y:S01]  /*0fb0*/  LDCU UR10, c[0x0][UR10+0x2a4] ;  /* 0x000054800a0a77ac */ /* 0x000ee20008000800 */
[----:B------:R-:W3:Y:S01]  /*0fc0*/  S2UR UR11, SR_CgaCtaId ;  /* 0x00000000000b79c3 */ /* 0x000ee20000008800 */
[----:B------:R-:W3:Y:S01]  /*0fd0*/  LDCU UR23, c[0x0][0xb24] ;  /* 0x00016480ff1777ac */ /* 0x000ee20008000800 */
[----:B------:R-:W3:Y:S01]  /*0fe0*/  LDCU UR40, c[0x0][0xb24] ;  /* 0x00016480ff2877ac */ /* 0x000ee20008000800 */
[----:B-1----:R-:W-:-:S05]  /*0ff0*/  I2FP.F32.U32 R3, UR7 ;  /* 0x0000000700037c45 */ /* 0x002fca0008201000 */
[----:B------:R-:W1:Y:S01]  /*1000*/  S2UR UR36, SR_CTAID.Z ;  /* 0x00000000002479c3 */ /* 0x000e620000002700 */
[----:B------:R-:W1:Y:S01]  /*1010*/  LDCU UR26, c[0x0][0xb30] ;  /* 0x00016600ff1a77ac */ /* 0x000e620008000800 */
[----:B--2---:R-:W-:Y:S01]  /*1020*/  FMUL R3, R3, UR5 ;  /* 0x0000000503037c20 */ /* 0x004fe20008400000 */
[----:B------:R-:W-:Y:S01]  /*1030*/  UMOV UR25, UR7 ;  /* 0x0000000700197c82 */ /* 0x000fe20008000000 */
[----:B----4-:R-:W-:Y:S01]  /*1040*/  I2FP.F32.U32 R2, UR8 ;  /* 0x0000000800027c45 */ /* 0x010fe20008201000 */
[----:B------:R-:W-:-:S03]  /*1050*/  UMOV UR30, UR8 ;  /* 0x00000008001e7c82 */ /* 0x000fc60008000000 */
[----:B------:R-:W2:Y:S01]  /*1060*/  F2I.U32.TRUNC.NTZ R3, R3 ;  /* 0x0000000300037305 */ /* 0x000ea2000020f000 */
[----:B---3--:R-:W-:Y:S01]  /*1070*/  UISETP.GE.AND UP2, UPT, UR23, 0x1, UPT ;  /* 0x000000011700788c */ /* 0x008fe2000bf46270 */
[----:B------:R-:W-:Y:S01]  /*1080*/  FMUL R2, R2, UR4 ;  /* 0x0000000402027c20 */ /* 0x000fe20008400000 */
[----:B------:R-:W-:-:S05]  /*1090*/  USHF.L.U32 UR28, UR11, 0xc, URZ ;  /* 0x0000000c0b1c7899 */ /* 0x000fca00080006ff */
[----:B------:R-:W3:Y:S01]  /*10a0*/  F2I.U32.TRUNC.NTZ R2, R2 ;  /* 0x0000000200027305 */ /* 0x000ee2000020f000 */
[----:B--2---:R-:W-:Y:S02]  /*10b0*/  R2UR UR4, R3 ;  /* 0x00000000030472ca */ /* 0x004fe400000e0000 */
[----:B---3--:R-:W-:Y:S02]  /*10c0*/  R2UR UR6, R2 ;  /* 0x00000000020672ca */ /* 0x008fe400000e0000 */
[----:B------:R-:W-:-:S09]  /*10d0*/  PRMT R2, RZ, 0x7610, R2 ;  /* 0x00007610ff027816 */ /* 0x000fd20000000002 */
[----:B------:R-:W-:-:S04]  /*10e0*/  UIADD3 UR5, UPT, UPT, -UR4, URZ, URZ ;  /* 0x000000ff04057290 */ /* 0x000fc8000fffe1ff */
[----:B------:R-:W-:Y:S02]  /*10f0*/  UIMAD UR5, UR9, UR5, UR7 ;  /* 0x00000005090572a4 */ /* 0x000fe4000f8e0207 */
[----:B------:R-:W-:-:S04]  /*1100*/  UIADD3 UR4, UPT, UPT, -UR6, URZ, URZ ;  /* 0x000000ff06047290 */ /* 0x000fc8000fffe1ff */
[----:B------:R-:W-:Y:S01]  /*1110*/  IMAD.U32 R87, RZ, RZ, UR5 ;  /* 0x00000005ff577e24 */ /* 0x000fe2000f8e00ff */
[----:B------:R-:W-:-:S06]  /*1120*/  UIMAD UR4, UR10, UR4, UR8 ;  /* 0x000000040a0472a4 */ /* 0x000fcc000f8e0208 */
[----:B------:R-:W-:Y:S01]  /*1130*/  IMAD.U32 R86, RZ, RZ, UR4 ;  /* 0x00000004ff567e24 */ /* 0x000fe2000f8e00ff */
[----:B-1----:R-:W-:Y:S06]  /*1140*/  BRA.U UP4, `(.L_x_18) ;  /* 0x00000001042c7547 */ /* 0x002fec000b800000 */
[----:B------:R-:W-:Y:S02]  /*1150*/  R2UR UR5, R86 ;  /* 0x00000000560572ca */ /* 0x000fe400000e0000 */
[----:B------:R-:W-:-:S11]  /*1160*/  R2UR UR4, R87 ;  /* 0x00000000570472ca */ /* 0x000fd600000e0000 */
[----:B------:R-:W-:Y:S02]  /*1170*/  UISETP.NE.AND UP0, UPT, UR5, URZ, UPT ;  /* 0x000000ff0500728c */ /* 0x000fe4000bf05270 */
[----:B------:R-:W-:Y:S02]  /*1180*/  UISETP.NE.AND UP1, UPT, UR5, 0x1, UPT ;  /* 0x000000010500788c */ /* 0x000fe4000bf25270 */
[----:B------:R-:W-:-:S04]  /*1190*/  UISETP.EQ.OR UP0, UPT, UR4, URZ, !UP0 ;  /* 0x000000ff0400728c */ /* 0x000fc8000c702670 */
[----:B------:R-:W-:Y:S02]  /*11a0*/  USEL UR5, URZ, 0x1, !UP0 ;  /* 0x00000001ff057887 */ /* 0x000fe4000c000000 */
[----:B------:R-:W-:Y:S02]  /*11b0*/  UISETP.NE.AND UP0, UPT, UR4, URZ, UPT ;  /* 0x000000ff0400728c */ /* 0x000fe4000bf05270 */
[----:B------:R-:W-:-:S04]  /*11c0*/  USEL UR4, URZ, 0x2, UP1 ;  /* 0x00000002ff047887 */ /* 0x000fc80008800000 */
[----:B------:R-:W-:-:S04]  /*11d0*/  USEL UR4, UR4, 0x2, UP0 ;  /* 0x0000000204047887 */ /* 0x000fc80008000000 */
[----:B------:R-:W-:-:S06]  /*11e0*/  UIADD3 UR4, UPT, UPT, UR5, UR4, URZ ;  /* 0x0000000405047290 */ /* 0x000fcc000fffe0ff */
[----:B------:R-:W-:Y:S02]  /*11f0*/  IMAD.U32 R2, RZ, RZ, UR4 ;  /* 0x00000004ff027e24 */ /* 0x000fe4000f8e00ff */
.L_x_18:
[----:B------:R-:W-:Y:S05]  /*1200*/  BRA.U !UP2, `(.L_x_19) ;  /* 0x000000010ad47547 */ /* 0x000fea000b800000 */
[----:B------:R-:W1:Y:S01]  /*1210*/  LDCU.128 UR12, c[0x0][0xb10] ;  /* 0x00016200ff0c77ac */ /* 0x000e620008000c00 */
[----:B------:R-:W2:Y:S01]  /*1220*/  LDCU UR6, c[0x0][0x370] ;  /* 0x00006e00ff0677ac */ /* 0x000ea20008000800 */
[----:B------:R-:W3:Y:S01]  /*1230*/  LDCU UR5, c[0x0][0x374] ;  /* 0x00006e80ff0577ac */ /* 0x000ee20008000800 */
[----:B------:R-:W4:Y:S01]  /*1240*/  LDCU UR24, c[0x0][0xb0c] ;  /* 0x00016180ff1877ac */ /* 0x000f220008000800 */
[----:B------:R-:W4:Y:S01]  /*1250*/  LDCU UR4, c[0x0][0xb20] ;  /* 0x00016400ff0477ac */ /* 0x000f220008000800 */
[----:B------:R-:W4:Y:S01]  /*1260*/  LDCU.64 UR8, c[0x0][0xb28] ;  /* 0x00016500ff0877ac */ /* 0x000f220008000a00 */
[----:B-1----:R-:W-:Y:S02]  /*1270*/  UISETP.NE.AND UP0, UPT, UR14, 0x1, UPT ;  /* 0x000000010e00788c */ /* 0x002fe4000bf05270 */
[----:B---3--:R-:W-:Y:S02]  /*1280*/  UIMAD.WIDE.U32 UR10, UR5, UR15, URZ ;  /* 0x0000000f050a72a5 */ /* 0x008fe4000f8e00ff */
[----:B--2---:R-:W-:-:S02]  /*1290*/  UIMAD.WIDE.U32 UR18, UR6, UR12, URZ ;  /* 0x0000000c061272a5 */ /* 0x004fc4000f8e00ff */
[----:B----4-:R-:W-:Y:S02]  /*12a0*/  UISETP.NE.AND UP1, UPT, UR24, 0x1, UPT ;  /* 0x000000011800788c */ /* 0x010fe4000bf25270 */
[----:B------:R-:W-:Y:S01]  /*12b0*/  UISETP.NE.AND UP2, UPT, UR23, 0x1, UPT ;  /* 0x000000011700788c */ /* 0x000fe2000bf45270 */
[----:B------:R-:W-:Y:S02]  /*12c0*/  UMOV UR10, UR11 ;  /* 0x0000000b000a7c82 */ /* 0x000fe40008000000 */
[----:B------:R-:W-:Y:S01]  /*12d0*/  UMOV UR18, UR19 ;  /* 0x0000001300127c82 */ /* 0x000fe20008000000 */
[----:B------:R-:W-:Y:S02]  /*12e0*/  @UP0 USHF.R.U32.HI UR5, URZ, UR4, UR10 ;  /* 0x00000004ff050299 */ /* 0x000fe4000801160a */
[----:B------:R-:W-:Y:S02]  /*12f0*/  UIMAD.WIDE.U32 UR20, UR30, UR15, URZ ;  /* 0x0000000f1e1472a5 */ /* 0x000fe4000f8e00ff */
[----:B------:R-:W-:-:S02]  /*1300*/  UIMAD.WIDE.U32 UR10, UR5, UR8, URZ ;  /* 0x00000008050a72a5 */ /* 0x000fc4000f8e00ff */
[----:B------:R-:W-:Y:S02]  /*1310*/  @UP1 USHF.R.U32.HI UR6, URZ, UR13, UR18 ;  /* 0x0000000dff061299 */ /* 0x000fe40008011612 */
[----:B------:R-:W-:Y:S02]  /*1320*/  UIMAD.WIDE.U32 UR16, UR25, UR12, URZ ;  /* 0x0000000c191072a5 */ /* 0x000fe4000f8e00ff */
[----:B------:R-:W-:Y:S01]  /*1330*/  UIMAD.WIDE.U32 UR18, UR6, UR8, URZ ;  /* 0x00000008061272a5 */ /* 0x000fe2000f8e00ff */
[----:B------:R-:W-:Y:S01]  /*1340*/  UMOV UR20, UR21 ;  /* 0x0000001500147c82 */ /* 0x000fe20008000000 */
[----:B------:R-:W-:Y:S01]  /*1350*/  UMOV UR10, UR11 ;  /* 0x0000000b000a7c82 */ /* 0x000fe20008000000 */
[----:B------:R-:W-:Y:S02]  /*1360*/  USHF.R.U32.HI UR20, URZ, UR4, UR20 ;  /* 0x00000004ff147299 */ /* 0x000fe40008011614 */
[----:B------:R-:W-:Y:S02]  /*1370*/  @UP2 USHF.R.U32.HI UR5, URZ, UR9, UR10 ;  /* 0x00000009ff052299 */ /* 0x000fe4000801160a */
[----:B------:R-:W-:Y:S01]  /*1380*/  UMOV UR7, UR19 ;  /* 0x0000001300077c82 */ /* 0x000fe20008000000 */
[----:B------:R-:W-:Y:S01]  /*1390*/  UMOV UR16, UR17 ;  /* 0x0000001100107c82 */ /* 0x000fe20008000000 */
[----:B------:R-:W-:-:S02]  /*13a0*/  @UP2 USHF.R.U32.HI UR6, URZ, UR9, UR7 ;  /* 0x00000009ff062299 */ /* 0x000fc40008011607 */
[----:B------:R-:W-:Y:S02]  /*13b0*/  USHF.R.U32.HI UR16, URZ, UR13, UR16 ;  /* 0x0000000dff107299 */ /* 0x000fe40008011610 */
[----:B------:R-:W-:Y:S02]  /*13c0*/  USEL UR4, UR30, UR20, !UP0 ;  /* 0x000000141e047287 */ /* 0x000fe4000c000000 */
[----:B------:R-:W-:Y:S02]  /*13d0*/  UIMAD UR7, UR5, UR23, URZ ;  /* 0x00000017050772a4 */ /* 0x000fe4000f8e02ff */
[----:B------:R-:W-:Y:S02]  /*13e0*/  USEL UR5, UR25, UR16, !UP1 ;  /* 0x0000001019057287 */ /* 0x000fe4000c800000 */
[----:B------:R-:W-:Y:S02]  /*13f0*/  UIMAD UR12, UR6, UR23, URZ ;  /* 0x00000017060c72a4 */ /* 0x000fe4000f8e02ff */
[----:B------:R-:W-:-:S02]  /*1400*/  UISETP.GE.AND UP0, UPT, UR4, UR7, UPT ;  /* 0x000000070400728c */ /* 0x000fc4000bf06270 */
[----:B------:R-:W-:Y:S02]  /*1410*/  UIMAD.WIDE.U32 UR10, UR4, UR8, URZ ;  /* 0x00000008040a72a5 */ /* 0x000fe4000f8e00ff */
[----:B------:R-:W-:Y:S02]  /*1420*/  UISETP.GE.OR UP0, UPT, UR5, UR12, UP0 ;  /* 0x0000000c0500728c */ /* 0x000fe40008706670 */
[----:B------:R-:W-:Y:S02]  /*1430*/  UIMAD.WIDE.U32 UR12, UR5, UR8, URZ ;  /* 0x00000008050c72a5 */ /* 0x000fe4000f8e00ff */
[----:B------:R-:W-:Y:S01]  /*1440*/  UIADD3 UR10, UPT, UPT, -UR4, URZ, URZ ;  /* 0x000000ff040a7290 */ /* 0x000fe2000fffe1ff */
[----:B------:R-:W-:Y:S01]  /*1450*/  UMOV UR8, UR11 ;  /* 0x0000000b00087c82 */ /* 0x000fe20008000000 */
[----:B------:R-:W-:Y:S02]  /*1460*/  UIADD3 UR11, UPT, UPT, -UR5, URZ, URZ ;  /* 0x000000ff050b7290 */ /* 0x000fe4000fffe1ff */
[----:B------:R-:W-:-:S03]  /*1470*/  USHF.R.U32.HI UR8, URZ, UR9, UR8 ;  /* 0x00000009ff087299 */ /* 0x000fc60008011608 */
[----:B------:R-:W-:Y:S01]  /*1480*/  @!UP0 UMOV UR7, UR13 ;  /* 0x0000000d00078c82 */ /* 0x000fe20008000000 */
[----:B------:R-:W-:Y:S02]  /*1490*/  UIMAD UR30, UR14, UR10, UR30 ;  /* 0x0000000a0e1e72a4 */ /* 0x000fe4000f8e021e */
[----:B------:R-:W-:Y:S02]  /*14a0*/  USEL UR8, UR4, UR8, !UP2 ;  /* 0x0000000804087287 */ /* 0x000fe4000d000000 */
[----:B------:R-:W-:Y:S02]  /*14b0*/  @!UP0 USHF.R.U32.HI UR7, URZ, UR9, UR7 ;  /* 0x00000009ff078299 */ /* 0x000fe40008011607 */
[----:B------:R-:W-:Y:S02]  /*14c0*/  UIADD3 UR9, UPT, UPT, -UR8, URZ, URZ ;  /* 0x000000ff08097290 */ /* 0x000fe4000fffe1ff */
[----:B------:R-:W-:Y:S02]  /*14d0*/  @!UP0 USEL UR7, UR5, UR7, !UP2 ;  /* 0x0000000705078287 */ /* 0x000fe4000d000000 */
[----:B------:R-:W-:-:S02]  /*14e0*/  UIMAD UR9, UR23, UR9, UR4 ;  /* 0x00000009170972a4 */ /* 0x000fc4000f8e0204 */
[----:B------:R-:W-:Y:S02]  /*14f0*/  @!UP0 UIADD3 UR8, UPT, UPT, UR8, -UR7, URZ ;  /* 0x8000000708088290 */ /* 0x000fe4000fffe0ff */
[----:B------:R-:W-:Y:S02]  /*1500*/  @!UP0 UIMAD UR6, UR9, UR6, UR7 ;  /* 0x00000006090682a4 */ /* 0x000fe4000f8e0207 */
[----:B------:R-:W-:Y:S02]  /*1510*/  @!UP0 UIMAD UR4, UR8, UR23, UR5 ;  /* 0x00000017080482a4 */ /* 0x000fe4000f8e0205 */
[----:B------:R-:W-:Y:S02]  /*1520*/  UIMAD UR25, UR24, UR11, UR25 ;  /* 0x0000000b181972a4 */ /* 0x000fe4000f8e0219 */
[----:B------:R-:W-:Y:S01]  /*1530*/  UIMAD UR30, UR4, UR14, UR30 ;  /* 0x0000000e041e72a4 */ /* 0x000fe2000f8e021e */
[----:B------:R-:W-:Y:S02]  /*1540*/  @!UP0 UMOV UR5, UR6 ;  /* 0x0000000600058c82 */ /* 0x000fe40008000000 */
[----:B------:R-:W-:-:S12]  /*1550*/  UIMAD UR25, UR5, UR24, UR25 ;  /* 0x00000018051972a4 */ /* 0x000fd8000f8e0219 */
.L_x_19:
[----:B------:R-:W-:Y:S02]  /*1560*/  UISETP.NE.AND UP1, UPT, UR26, 0x1, UPT ;  /* 0x000000011a00788c */ /* 0x000fe4000bf25270 */
[----:B------:R-:W-:Y:S02]  /*1570*/  UISETP.NE.AND UP0, UPT, UR22, 0x2, UPT ;  /* 0x000000021600788c */ /* 0x000fe4000bf05270 */
[----:B------:R-:W-:-:S05]  /*1580*/  ULOP3.LUT UR28, UR28, 0x1000, URZ, 0xc0, !UPT ;  /* 0x000010001c1c7892 */ /* 0x000fca000f8ec0ff */
[----:B------:R-:W-:Y:S07]  /*1590*/  BRA.U UP1, `(.L_x_20) ;  /* 0x0000000101447547 */ /* 0x000fee000b800000 */
[----:B------:R-:W1:Y:S01]  /*15a0*/  LDCU.128 UR8, c[0x0][0xb10] ;  /* 0x00016200ff0877ac */ /* 0x000e620008000c00 */
[----:B------:R-:W2:Y:S01]  /*15b0*/  LDCU UR12, c[0x0][0xb0c] ;  /* 0x00016180ff0c77ac */ /* 0x000ea20008000800 */
[----:B------:R-:W3:Y:S01]  /*15c0*/  LDCU UR13, c[0x0][0xb20] ;  /* 0x00016400ff0d77ac */ /* 0x000ee20008000800 */
[----:B-1----:R-:W-:Y:S02]  /*15d0*/  UIMAD.WIDE.U32 UR6, UR25, UR8, URZ ;  /* 0x00000008190672a5 */ /* 0x002fe4000f8e00ff */
[----:B------:R-:W-:Y:S02]  /*15e0*/  UIMAD.WIDE.U32 UR4, UR30, UR11, URZ ;  /* 0x0000000b1e0472a5 */ /* 0x000fe4000f8e00ff */
[----:B--2---:R-:W-:Y:S02]  /*15f0*/  UISETP.NE.AND UP2, UPT, UR12, 0x1, UPT ;  /* 0x000000010c00788c */ /* 0x004fe4000bf45270 */
[----:B------:R-:W-:Y:S01]  /*1600*/  UISETP.NE.AND UP1, UPT, UR10, 0x1, UPT ;  /* 0x000000010a00788c */ /* 0x000fe2000bf25270 */
[----:B------:R-:W-:-:S02]  /*1610*/  UMOV UR6, UR7 ;  /* 0x0000000700067c82 */ /* 0x000fc40008000000 */
[----:B------:R-:W-:Y:S01]  /*1620*/  UMOV UR4, UR5 ;  /* 0x0000000500047c82 */ /* 0x000fe20008000000 */
[----:B------:R-:W-:Y:S02]  /*1630*/  USHF.R.U32.HI UR6, URZ, UR9, UR6 ;  /* 0x00000009ff067299 */ /* 0x000fe40008011606 */
[----:B---3--:R-:W-:Y:S02]  /*1640*/  USHF.R.U32.HI UR4, URZ, UR13, UR4 ;  /* 0x0000000dff047299 */ /* 0x008fe40008011604 */
[----:B------:R-:W-:Y:S02]  /*1650*/  USEL UR5, UR25, UR6, !UP2 ;  /* 0x0000000619057287 */ /* 0x000fe4000d000000 */
[----:B------:R-:W-:-:S04]  /*1660*/  USEL UR4, UR30, UR4, !UP1 ;  /* 0x000000041e047287 */ /* 0x000fc8000c800000 */
[----:B------:R-:W-:Y:S02]  /*1670*/  UIADD3 UR6, UPT, UPT, UR5, -UR4, URZ ;  /* 0x8000000405067290 */ /* 0x000fe4000fffe0ff */
[----:B------:R-:W-:Y:S02]  /*1680*/  UIADD3 UR4, UPT, UPT, -UR5, UR4, URZ ;  /* 0x0000000405047290 */ /* 0x000fe4000fffe1ff */
[----:B------:R-:W-:Y:S02]  /*1690*/  UIMAD UR30, UR6, UR10, UR30 ;  /* 0x0000000a061e72a4 */ /* 0x000fe4000f8e021e */
[----:B------:R-:W-:-:S12]  /*16a0*/  UIMAD UR25, UR4, UR12, UR25 ;  /* 0x0000000c041972a4 */ /* 0x000fd8000f8e0219 */
.L_x_20:
[----:B------:R-:W-:Y:S05]  /*16b0*/  BRA.U !UP5, `(.L_x_21) ;  /* 0x000000010d0c7547 */ /* 0x000fea000b800000 */
[----:B------:R-:W-:Y:S01]  /*16c0*/  UCGABAR_WAIT ;  /* 0x0000000000007dc7 */ /* 0x000fe20008000000 */
[----:B------:R-:W-:Y:S01]  /*16d0*/  CCTL.IVALL ;  /* 0x00000000ff00798f */ /* 0x000fe20002000000 */
[----:B------:R-:W-:Y:S05]  /*16e0*/  BRA `(.L_x_22) ;  /* 0x0000000000047947 */ /* 0x000fea0003800000 */
.L_x_21:
[----:B------:R-:W-:Y:S06]  /*16f0*/  BAR.SYNC.DEFER_BLOCKING 0x0 ;  /* 0x0000000000007b1d */ /* 0x000fec0000010000 */
.L_x_22:
[----:B------:R-:W-:Y:S05]  /*1700*/  BRA.U UP0, `(.L_x_23) ;  /* 0x0000001500547547 */ /* 0x000fea000b800000 */
[----:B------:R-:W1:Y:S01]  /*1710*/  LDCU UR6, c[0x0][0x38c] ;  /* 0x00007180ff0677ac */ /* 0x000e620008000800 */
[----:B------:R-:W2:Y:S01]  /*1720*/  S2UR UR7, SR_CgaCtaId ;  /* 0x00000000000779c3 */ /* 0x000ea20000008800 */
[----:B------:R-:W-:Y:S01]  /*1730*/  PLOP3.LUT P1, PT, PT, PT, UP3, 0x80, 0x8 ;  /* 0x000000000008781c */ /* 0x000fe20003f2f038 */
[----:B------:R-:W-:Y:S01]  /*1740*/  IMAD.MOV.U32 R12, RZ, RZ, 0x1 ;  /* 0x00000001ff0c7424 */ /* 0x000fe200078e00ff */
[----:B------:R-:W-:Y:S01]  /*1750*/  UMOV UR13, 0x400 ;  /* 0x00000400000d7882 */ /* 0x000fe20000000000 */
[----:B------:R-:W-:Y:S01]  /*1760*/  UISETP.NE.AND UP1, UPT, UR22, URZ, UPT ;  /* 0x000000ff1600728c */ /* 0x000fe2000bf25270 */
[----:B------:R-:W-:Y:S02]  /*1770*/  ISETP.EQ.OR P2, PT, R0, RZ, P3 ;  /* 0x000000ff0000720c */ /* 0x000fe40001f42670 */
[----:B------:R-:W-:Y:S02]  /*1780*/  CS2R R10, SRZ ;  /* 0x00000000000a7805 */ /* 0x000fe4000001ff00 */
[----:B------:R-:W-:Y:S01]  /*1790*/  PLOP3.LUT P1, PT, P1, PT, PT, 0x8, 0x80 ;  /* 0x000000000080781c */ /* 0x000fe20000f2e170 */
[----:B------:R-:W-:Y:S01]  /*17a0*/  IMAD.MOV.U32 R9, RZ, RZ, RZ ;  /* 0x000000ffff097224 */ /* 0x000fe200078e00ff */
[----:B------:R-:W3:Y:S01]  /*17b0*/  LDCU UR41, c[0x0][0x370] ;  /* 0x00006e00ff2977ac */ /* 0x000ee20008000800 */
[----:B------:R-:W-:Y:S01]  /*17c0*/  IMAD.MOV.U32 R8, RZ, RZ, 0x1 ;  /* 0x00000001ff087424 */ /* 0x000fe200078e00ff */
[----:B------:R-:W4:Y:S01]  /*17d0*/  LDCU.64 UR26, c[0x0][0x348] ;  /* 0x00006900ff1a77ac */ /* 0x000f220008000a00 */
[----:B-1----:R-:W-:-:S02]  /*17e0*/  UIADD3 UR5, UPT, UPT, UR6, 0x3f, URZ ;  /* 0x0000003f06057890 */ /* 0x002fc4000fffe0ff */
[----:B------:R-:W-:Y:S02]  /*17f0*/  USHF.R.U32.HI UR45, URZ, 0x6, UR28 ;  /* 0x00000006ff2d7899 */ /* 0x000fe4000801161c */
[----:B------:R-:W-:Y:S02]  /*1800*/  USHF.R.S32.HI UR4, URZ, 0x1f, UR5 ;  /* 0x0000001fff047899 */ /* 0x000fe40008011405 */
[----:B------:R-:W-:Y:S02]  /*1810*/  UIADD3 UR46, UPT, UPT, UR6, 0x7e, URZ ;  /* 0x0000007e062e7890 */ /* 0x000fe4000fffe0ff */
[----:B------:R-:W-:Y:S02]  /*1820*/  ULEA.HI UR4, UR4, UR5, URZ, 0x6 ;  /* 0x0000000504047291 */ /* 0x000fe4000f8f30ff */
[----:B------:R-:W-:Y:S02]  /*1830*/  UIADD3 UR5, UPT, UPT, UR6, -0x1, URZ ;  /* 0xffffffff06057890 */ /* 0x000fe4000fffe0ff */
[----:B------:R-:W-:-:S02]  /*1840*/  USHF.R.S32.HI UR43, URZ, 0x6, UR4 ;  /* 0x00000006ff2b7899 */ /* 0x000fc40008011404 */
[----:B------:R-:W-:Y:S02]  /*1850*/  UISETP.GE.U32.AND UP2, UPT, UR5, -0x7f, UPT ;  /* 0xffffff810500788c */ /* 0x000fe4000bf46070 */
[----:B------:R-:W-:Y:S02]  /*1860*/  UISETP.LT.U32.AND UP0, UPT, UR43, 0x8, UPT ;  /* 0x000000082b00788c */ /* 0x000fe4000bf01070 */
[----:B--2---:R-:W-:Y:S02]  /*1870*/  ULEA UR13, UR7, UR13, 0x18 ;  /* 0x0000000d070d7291 */ /* 0x004fe4000f8ec0ff */
[----:B------:R-:W-:Y:S02]  /*1880*/  USEL UR42, UR43, 0x8, UP0 ;  /* 0x000000082b2a7887 */ /* 0x000fe40008000000 */
[----:B------:R-:W-:Y:S02]  /*1890*/  ULEA UR29, UR28, UR13, 0x1 ;  /* 0x0000000d1c1d7291 */ /* 0x000fe4000f8e08ff */
[----:B------:R-:W-:-:S02]  /*18a0*/  UIADD3 UR21, UPT, UPT, UR42, -0x1, URZ ;  /* 0xffffffff2a157890 */ /* 0x000fc4000fffe0ff */
[----:B------:R-:W-:Y:S01]  /*18b0*/  @UP2 UIADD3 UR21, UPT, UPT, UR42, URZ, URZ ;  /* 0x000000ff2a152290 */ /* 0x000fe2000fffe0ff */
[----:B------:R-:W1:Y:S01]  /*18c0*/  LDCU UR39, c[0x0][0x374] ;  /* 0x00006e80ff2777ac */ /* 0x000e620008000800 */
[----:B------:R-:W-:Y:S02]  /*18d0*/  USEL UR24, UR37, 0x2, UP1 ;  /* 0x0000000225187887 */ /* 0x000fe40008800000 */
[----:B------:R-:W-:Y:S02]  /*18e0*/  UIADD3 UR29, UPT, UPT, UR29, 0x6400, URZ ;  /* 0x000064001d1d7890 */ /* 0x000fe4000fffe0ff */
[----:B------:R-:W-:Y:S02]  /*18f0*/  UIADD3 UR44, UPT, UPT, UR43, -UR42, URZ ;  /* 0x8000002a2b2c7290 */ /* 0x000fe4000fffe0ff */
[----:B------:R-:W-:Y:S01]  /*1900*/  UIADD3 UR21, UPT, UPT, UR21, 0x1, URZ ;  /* 0x0000000115157890 */ /* 0x000fe2000fffe0ff */
[----:B---34-:R-:W-:-:S11]  /*1910*/  UMOV UR5, URZ ;  /* 0x000000ff00057c82 */ /* 0x018fd60008000000 */
.L_x_43:
[----:B------:R-:W2:Y:S02]  /*1920*/  S2UR UR4, SR_CgaCtaId ;  /* 0x00000000000479c3 */ /* 0x000ea40000008800 */
[----:B--2---:R-:W-:-:S09]  /*1930*/  UISETP.NE.AND UP0, UPT, UR4, URZ, UPT ;  /* 0x000000ff0400728c */ /* 0x004fd2000bf05270 */
[----:B-1----:R-:W-:Y:S05]  /*1940*/  BRA.U UP0, `(.L_x_24) ;  /* 0x0000000100287547 */ /* 0x002fea000b800000 */
[----:B------:R-:W-:Y:S02]  /*1950*/  LEA R0, R9, UR13, 0x3 ;  /* 0x0000000d09007c11 */ /* 0x000fe4000f8e18ff */
[----:B------:R-:W-:-:S04]  /*1960*/  SHF.L.U32 R3, R8, 0x1f, RZ ;  /* 0x0000001f08037819 */ /* 0x000fc800000006ff */
[----:B------:R-:W2:Y:S02]  /*1970*/  SYNCS.PHASECHK.TRANS64.TRYWAIT P0, [R0+URZ+0x130], R3 ;  /* 0x00013003000075a7 */ /* 0x000ea400080011ff */
[----:B--2---:R-:W-:Y:S05]  /*1980*/  @!P0 BRA `(.L_x_25) ;  /* 0x0000006400808947 */ /* 0x004fea0003800000 */
.L_x_127:
[----:B------:R3:W-:Y:S01]  /*1990*/  SYNCS.ARRIVE.TRANS64.A1T0 RZ, [R0+URZ+0x120], RZ ;  /* 0x000120ff00ff79a7 */ /* 0x0007e200081000ff */
[----:B------:R-:W-:-:S05]  /*19a0*/  VIADD R9, R9, 0x1 ;  /* 0x0000000109097836 */ /* 0x000fca0000000000 */
[----:B------:R-:W-:-:S04]  /*19b0*/  ISETP.NE.AND P0, PT, R9, 0x2, PT ;  /* 0x000000020900780c */ /* 0x000fc80003f05270 */
[----:B--2---:R-:W-:Y:S02]  /*19c0*/  SEL R3, RZ, 0x1, P0 ;  /* 0x00000001ff037807 */ /* 0x004fe40000000000 */
[----:B------:R-:W-:Y:S02]  /*19d0*/  SEL R9, R9, RZ, P0 ;  /* 0x000000ff09097207 */ /* 0x000fe40000000000 */
[----:B------:R-:W-:-:S07]  /*19e0*/  LOP3.LUT R8, R8, R3, RZ, 0x3c, !PT ;  /* 0x0000000308087212 */ /* 0x000fce00078e3cff */
.L_x_24:
[----:B------:R-:W-:Y:S01]  /*19f0*/  ULEA UR4, UR5, UR13, 0x3 ;  /* 0x0000000d05047291 */ /* 0x000fe2000f8e18ff */
[----:B---3--:R-:W-:Y:S01]  /*1a00*/  SHF.L.U32 R0, R12, 0x1f, RZ ;  /* 0x0000001f0c007819 */ /* 0x008fe200000006ff */
[----:B------:R-:W-:Y:S02]  /*1a10*/  UISETP.GE.U32.AND UP0, UPT, UR46, 0x7f, UPT ;  /* 0x0000007f2e00788c */ /* 0x000fe4000bf06070 */
[----:B------:R-:W-:Y:S02]  /*1a20*/  USHF.L.U32 UR11, UR30, 0x6, URZ ;  /* 0x000000061e0b7899 */ /* 0x000fe400080006ff */
[----:B------:R-:W-:Y:S01]  /*1a30*/  ULEA UR35, UR25, UR45, 0x7 ;  /* 0x0000002d19237291 */ /* 0x000fe2000f8e38ff */
[----:B------:R-:W-:Y:S02]  /*1a40*/  UMOV UR7, URZ ;  /* 0x000000ff00077c82 */ /* 0x000fe40008000000 */
[----:B------:R2:W3:Y:S02]  /*1a50*/  SYNCS.PHASECHK.TRANS64.TRYWAIT P0, [UR4+0x40], R0 ;  /* 0x00004000ff0075a7 */ /* 0x0004e40008001104 */
[----:B------:R-:W-:Y:S07]  /*1a60*/  BRA.U !UP0, `(.L_x_26) ;  /* 0x0000000108c07547 */ /* 0x000fee000b800000 */
[----:B------:R-:W-:Y:S01]  /*1a70*/  UMOV UR6, URZ ;  /* 0x000000ff00067c82 */ /* 0x000fe20008000000 */
[----:B------:R-:W-:-:S05]  /*1a80*/  UMOV UR4, UR5 ;  /* 0x0000000500047c82 */ /* 0x000fca0008000000 */
.L_x_32:
[----:B------:R-:W-:Y:S01]  /*1a90*/  ULEA UR33, UR4, UR13, 0x3 ;  /* 0x0000000d04217291 */ /* 0x000fe2000f8e18ff */
[----:B---3--:R-:W-:Y:S01]  /*1aa0*/  @!P3 MOV R2, 0x6000 ;  /* 0x000060000002b802 */ /* 0x008fe20000000f00 */
[----:B-1-3--:R-:W-:Y:S10]  /*1ab0*/  @P0 BRA `(.L_x_27) ;  /* 0x00000000000c0947 */ /* 0x00aff40003800000 */
[----:B------:R-:W-:-:S04]  /*1ac0*/  SHF.L.U32 R3, R12, 0x1f, RZ ;  /* 0x0000001f0c037819 */ /* 0x000fc800000006ff */
[----:B------:R-:W3:Y:S02]  /*1ad0*/  SYNCS.PHASECHK.TRANS64.TRYWAIT P0, [UR33+0x40], R3 ;  /* 0x00004003ff0075a7 */ /* 0x000ee40008001121 */
[----:B---3--:R-:W-:Y:S05]  /*1ae0*/  @!P0 BRA `(.L_x_28) ;  /* 0x00000064003c8947 */ /* 0x008fea0003800000 */
.L_x_27:
[----:B------:R3:W-:Y:S01]  /*1af0*/  @!P3 SYNCS.ARRIVE.TRANS64 RZ, [UR33], R2 ;  /* 0x00000002ffffb9a7 */ /* 0x0007e20008000021 */
[----:B------:R-:W-:-:S04]  /*1b00*/  ULOP3.LUT UR5, UR24, 0x2, URZ, 0xfc, !UPT ;  /* 0x0000000218057892 */ /* 0x000fc8000f8efcff */
[----:B------:R-:W-:-:S09]  /*1b10*/  UISETP.NE.AND UP0, UPT, UR5, 0x2, UPT ;  /* 0x000000020500788c */ /* 0x000fd2000bf05270 */
[----:B------:R-:W-:Y:S05]  /*1b20*/  BRA.U UP0, `(.L_x_29) ;  /* 0x0000000100047547 */ /* 0x000fea000b800000 */
[----:B-1----:R-:W-:Y:S05]  /*1b30*/  BPT.TRAP 0x1 ;  /* 0x000000040000795c */ /* 0x002fea0000300000 */
.L_x_29:
[----:B------:R-:W-:Y:S04]  /*1b40*/  BSSY.RECONVERGENT B0, `(.L_x_30) ;  /* 0x0000003000007945 */ /* 0x000fe80003800200 */
[----:B------:R-:W-:Y:S05]  /*1b50*/  @P2 BRA `(.L_x_31) ;  /* 0x0000000000042947 */ /* 0x000fea0003800000 */
[----:B-1----:R-:W-:Y:S05]  /*1b60*/  BPT.TRAP 0x1 ;  /* 0x000000040000795c */ /* 0x002fea0000300000 */
.L_x_31:
[----:B-1----:R-:W-:Y:S05]  /*1b70*/  BSYNC.RECONVERGENT B0 ;  /* 0x0000000000007941 */ /* 0x002fea0003800200 */
.L_x_30:
[----:B------:R-:W-:Y:S02]  /*1b80*/  UIADD3 UR5, UPT, UPT, UR4, 0x1, URZ ;  /* 0x0000000104057890 */ /* 0x000fe4000fffe0ff */
[----:B------:R-:W-:Y:S02]  /*1b90*/  UIADD3 UR16, UP1, UPT, UR26, 0x80, URZ ;  /* 0x000000801a107890 */ /* 0x000fe4000ff3e0ff */
[----:B------:R-:W-:Y:S02]  /*1ba0*/  UISETP.NE.AND UP0, UPT, UR5, 0x8, UPT ;  /* 0x000000080500788c */ /* 0x000fe4000bf05270 */
[----:B------:R-:W-:Y:S02]  /*1bb0*/  USHF.L.U32 UR34, UR6, 0x6, URZ ;  /* 0x0000000606227899 */ /* 0x000fe400080006ff */
[----:B------:R-:W-:Y:S02]  /*1bc0*/  USEL UR8, URZ, 0x1, UP0 ;  /* 0x00000001ff087887 */ /* 0x000fe40008000000 */
[----:B------:R-:W-:-:S02]  /*1bd0*/  USEL UR5, UR5, URZ, UP0 ;  /* 0x000000ff05057287 */ /* 0x000fc40008000000 */
[----:B------:R-:W-:Y:S02]  /*1be0*/  UIADD3 UR14, UP0, UPT, UR26, 0x180, URZ ;  /* 0x000001801a0e7890 */ /* 0x000fe4000ff1e0ff */
[----:B------:R-:W-:Y:S01]  /*1bf0*/  LOP3.LUT R12, R12, UR8, RZ, 0x3c, !PT ;  /* 0x000000080c0c7c12 */ /* 0x000fe2000f8e3cff */
[----:B------:R-:W-:Y:S02]  /*1c00*/  USHF.L.U32 UR8, UR4, 0xd, URZ ;  /* 0x0000000d04087899 */ /* 0x000fe400080006ff */
[----:B------:R-:W-:Y:S01]  /*1c10*/  ULEA UR7, UR5, UR13, 0x3 ;  /* 0x0000000d05077291 */ /* 0x000fe2000f8e18ff */
[----:B--2---:R-:W-:Y:S01]  /*1c20*/  SHF.L.U32 R0, R12, 0x1f, RZ ;  /* 0x0000001f0c007819 */ /* 0x004fe200000006ff */
[----:B------:R-:W-:Y:S02]  /*1c30*/  ULOP3.LUT UR4, UR8, UR28, URZ, 0xfc, !UPT ;  /* 0x0000001c08047292 */ /* 0x000fe4000f8efcff */
[----:B------:R-:W-:Y:S02]  /*1c40*/  UIADD3.X UR17, UPT, UPT, URZ, UR27, URZ, UP1, !UPT ;  /* 0x0000001bff117290 */ /* 0x000fe40008ffe4ff */
[----:B------:R-:W-:-:S02]  /*1c50*/  ULEA UR4, UR4, UR13, 0x1 ;  /* 0x0000000d04047291 */ /* 0x000fc4000f8e08ff */
[----:B------:R-:W-:Y:S01]  /*1c60*/  UIADD3 UR8, UPT, UPT, UR13, 0x26400, UR8 ;  /* 0x000264000d087890 */ /* 0x000fe2000fffe008 */
[----:B------:R4:W1:Y:S01]  /*1c70*/  SYNCS.PHASECHK.TRANS64.TRYWAIT P0, [UR7+0x40], R0 ;  /* 0x00004000ff0075a7 */ /* 0x0008620008001107 */
[----:B------:R-:W-:Y:S02]  /*1c80*/  UIADD3 UR32, UPT, UPT, UR4, 0x6400, URZ ;  /* 0x0000640004207890 */ /* 0x000fe4000fffe0ff */
[----:B------:R-:W-:Y:S01]  /*1c90*/  UIADD3.X UR15, UPT, UPT, URZ, UR27, URZ, UP0, !UPT ;  /* 0x0000001bff0f7290 */ /* 0x000fe200087fe4ff */
[----:B------:R-:W-:Y:S01]  /*1ca0*/  UMOV UR7, 0x30000 ;  /* 0x0003000000077882 */ /* 0x000fe20000000000 */
[----:B------:R-:W-:Y:S01]  /*1cb0*/  UMOV UR18, 0x0 ;  /* 0x0000000000127882 */ /* 0x000fe20000000000 */
[----:B------:R-:W-:Y:S01]  /*1cc0*/  UMOV UR19, 0x10000000 ;  /* 0x1000000000137882 */ /* 0x000fe20000000000 */
[----:B------:R-:W-:Y:S01]  /*1cd0*/  UMOV UR12, UR36 ;  /* 0x00000024000c7c82 */ /* 0x000fe20008000000 */
[----:B------:R-:W-:Y:S01]  /*1ce0*/  UMOV UR9, UR33 ;  /* 0x0000002100097c82 */ /* 0x000fe20008000000 */
[----:B------:R-:W-:Y:S01]  /*1cf0*/  UMOV UR10, UR34 ;  /* 0x00000022000a7c82 */ /* 0x000fe20008000000 */
[----:B------:R2:W-:Y:S01]  /*1d00*/  UTMALDG.3D.MULTICAST [UR32], [UR16], UR7, desc[UR18] ;  /* 0x00001220100073b4 */ /* 0x0005e20008011807 */
[----:B------:R-:W-:Y:S01]  /*1d10*/  UIADD3 UR6, UPT, UPT, UR6, 0x1, URZ ;  /* 0x0000000106067890 */ /* 0x000fe2000fffe0ff */
[----:B------:R-:W-:-:S03]  /*1d20*/  UMOV UR4, UR5 ;  /* 0x0000000500047c82 */ /* 0x000fc60008000000 */
[----:B------:R-:W-:Y:S01]  /*1d30*/  UISETP.NE.AND UP0, UPT, UR6, UR21, UPT ;  /* 0x000000150600728c */ /* 0x000fe2000bf05270 */
[----:B------:R4:W-:Y:S01]  /*1d40*/  UTMALDG.3D [UR8], [UR14], desc[UR18] ;  /* 0x000012080e0075b4 */ /* 0x0009e20008011000 */
[----:B--2---:R-:W-:-:S07]  /*1d50*/  UMOV UR7, UR21 ;  /* 0x0000001500077c82 */ /* 0x004fce0008000000 */
[----:B----4-:R-:W-:Y:S05]  /*1d60*/  BRA.U UP0, `(.L_x_32) ;  /* 0xfffffffd00487547 */ /* 0x010fea000b83ffff */
.L_x_26:
[----:B------:R-:W-:Y:S01]  /*1d70*/  ULEA UR4, UR5, UR13, 0x3 ;  /* 0x0000000d05047291 */ /* 0x000fe2000f8e18ff */
[----:B--2---:R-:W-:Y:S01]  /*1d80*/  SHF.L.U32 R0, R12, 0x1f, RZ ;  /* 0x0000001f0c007819 */ /* 0x004fe200000006ff */
[----:B------:R-:W-:Y:S01]  /*1d90*/  @!P1 SYNCS.ARRIVE.TRANS64.A1T0 RZ, [UR13+0xb8], RZ ;  /* 0x0000b8ffffff99a7 */ /* 0x000fe2000810000d */
[----:B------:R-:W-:-:S06]  /*1da0*/  UISETP.GT.AND UP0, UPT, UR43, UR42, UPT ;  /* 0x0000002a2b00728c */ /* 0x000fcc000bf04270 */
[----:B-1-3--:R1:W2:Y:S03]  /*1db0*/  SYNCS.PHASECHK.TRANS64.TRYWAIT P0, [UR4+0x40], R0 ;  /* 0x00004000ff0075a7 */ /* 0x00a2a60008001104 */
[----:B------:R-:W-:Y:S05]  /*1dc0*/  BRA.U !UP0, `(.L_x_33) ;  /* 0x0000000108bc7547 */ /* 0x000fea000b800000 */
[----:B------:R-:W-:Y:S01]  /*1dd0*/  UIADD3 UR25, UPT, UPT, UR44, UR7, URZ ;  /* 0x000000072c197290 */ /* 0x000fe2000fffe0ff */
[----:B------:R-:W-:-:S11]  /*1de0*/  UMOV UR4, UR5 ;  /* 0x0000000500047c82 */ /* 0x000fd60008000000 */
.L_x_39:
[----:B------:R-:W-:Y:S01]  /*1df0*/  ULEA UR17, UR4, UR13, 0x3 ;  /* 0x0000000d04117291 */ /* 0x000fe2000f8e18ff */
[----:B--2---:R-:W-:Y:S01]  /*1e00*/  @!P3 MOV R2, 0x6000 ;  /* 0x000060000002b802 */ /* 0x004fe20000000f00 */
[----:B--2-4-:R-:W-:Y:S10]  /*1e10*/  @P0 BRA `(.L_x_34) ;  /* 0x00000000000c0947 */ /* 0x014ff40003800000 */
[----:B------:R-:W-:-:S04]  /*1e20*/  SHF.L.U32 R3, R12, 0x1f, RZ ;  /* 0x0000001f0c037819 */ /* 0x000fc800000006ff */
[----:B------:R-:W2:Y:S02]  /*1e30*/  SYNCS.PHASECHK.TRANS64.TRYWAIT P0, [UR17+0x40], R3 ;  /* 0x00004003ff0075a7 */ /* 0x000ea40008001111 */
[----:B--2---:R-:W-:Y:S05]  /*1e40*/  @!P0 BRA `(.L_x_35) ;  /* 0x00000060007c8947 */ /* 0x004fea0003800000 */
.L_x_34:
[----:B------:R2:W-:Y:S01]  /*1e50*/  @!P3 SYNCS.ARRIVE.TRANS64 RZ, [UR17], R2 ;  /* 0x00000002ffffb9a7 */ /* 0x0005e20008000011 */
[----:B------:R-:W-:-:S04]  /*1e60*/  ULOP3.LUT UR5, UR24, 0x2, URZ, 0xfc, !UPT ;  /* 0x0000000218057892 */ /* 0x000fc8000f8efcff */
[----:B------:R-:W-:-:S09]  /*1e70*/  UISETP.NE.AND UP0, UPT, UR5, 0x2, UPT ;  /* 0x000000020500788c */ /* 0x000fd2000bf05270 */
[----:B------:R-:W-:Y:S05]  /*1e80*/  BRA.U UP0, `(.L_x_36) ;  /* 0x0000000100047547 */ /* 0x000fea000b800000 */
[----:B------:R-:W-:Y:S05]  /*1e90*/  BPT.TRAP 0x1 ;  /* 0x000000040000795c */ /* 0x000fea0000300000 */
.L_x_36:
[----:B------:R-:W-:Y:S04]  /*1ea0*/  BSSY.RECONVERGENT B0, `(.L_x_37) ;  /* 0x0000003000007945 */ /* 0x000fe80003800200 */
[----:B------:R-:W-:Y:S05]  /*1eb0*/  @P2 BRA `(.L_x_38) ;  /* 0x0000000000042947 */ /* 0x000fea0003800000 */
[----:B------:R-:W-:Y:S05]  /*1ec0*/  BPT.TRAP 0x1 ;  /* 0x000000040000795c */ /* 0x000fea0000300000 */
.L_x_38:
[----:B------:R-:W-:Y:S05]  /*1ed0*/  BSYNC.RECONVERGENT B0 ;  /* 0x0000000000007941 */ /* 0x000fea0003800200 */
.L_x_37:
        /* <DEDUP_REMOVED lines=8> */
[----:B------:R-:W-:Y:S02]  /*1f60*/  ULEA UR6, UR5, UR13, 0x3 ;  /* 0x0000000d05067291 */ /* 0x000fe4000f8e18ff */
[----:B------:R-:W-:Y:S01]  /*1f70*/  ULEA UR8, UR4, UR13, 0xd ;  /* 0x0000000d04087291 */ /* 0x000fe2000f8e68ff */
[----:B-1----:R-:W-:Y:S01]  /*1f80*/  SHF.L.U32 R0, R12, 0x1f, RZ ;  /* 0x0000001f0c007819 */ /* 0x002fe200000006ff */
[----:B------:R-:W-:Y:S02]  /*1f90*/  ULEA UR16, UR4, UR29, 0xe ;  /* 0x0000001d04107291 */ /* 0x000fe4000f8e70ff */
[----:B------:R-:W-:Y:S02]  /*1fa0*/  UIADD3.X UR15, UPT, UPT, URZ, UR27, URZ, UP1, !UPT ;  /* 0x0000001bff0f7290 */ /* 0x000fe40008ffe4ff */
[----:B------:R-:W-:Y:S01]  /*1fb0*/  UIADD3 UR8, UPT, UPT, UR8, 0x26400, URZ ;  /* 0x0002640008087890 */ /* 0x000fe2000fffe0ff */
[----:B------:R3:W4:Y:S01]  /*1fc0*/  SYNCS.PHASECHK.TRANS64.TRYWAIT P0, [UR6+0x40], R0 ;  /* 0x00004000ff0075a7 */ /* 0x0007220008001106 */
[----:B------:R-:W-:Y:S01]  /*1fd0*/  UIADD3.X UR23, UPT, UPT, URZ, UR27, URZ, UP0, !UPT ;  /* 0x0000001bff177290 */ /* 0x000fe200087fe4ff */
[----:B------:R-:W-:Y:S01]  /*1fe0*/  UMOV UR6, 0x30000 ;  /* 0x0003000000067882 */ /* 0x000fe20000000000 */
[----:B------:R-:W-:Y:S01]  /*1ff0*/  UMOV UR30, 0x0 ;  /* 0x00000000001e7882 */ /* 0x000fe20000000000 */
[----:B------:R-:W-:Y:S01]  /*2000*/  UMOV UR31, 0x10000000 ;  /* 0x10000000001f7882 */ /* 0x000fe20000000000 */
[----:B------:R-:W-:Y:S01]  /*2010*/  UMOV UR19, UR35 ;  /* 0x0000002300137c82 */ /* 0x000fe20008000000 */
[----:B------:R-:W-:Y:S01]  /*2020*/  UMOV UR20, UR36 ;  /* 0x0000002400147c82 */ /* 0x000fe20008000000 */
[----:B------:R-:W-:Y:S01]  /*2030*/  UMOV UR12, UR36 ;  /* 0x00000024000c7c82 */ /* 0x000fe20008000000 */
[----:B------:R-:W-:Y:S01]  /*2040*/  UMOV UR9, UR17 ;  /* 0x0000001100097c82 */ /* 0x000fe20008000000 */
[----:B------:R-:W-:Y:S01]  /*2050*/  UMOV UR10, UR18 ;  /* 0x00000012000a7c82 */ /* 0x000fe20008000000 */
[----:B------:R3:W-:Y:S01]  /*2060*/  UTMALDG.3D.MULTICAST [UR16], [UR14], UR6, desc[UR30] ;  /* 0x00001e100e0073b4 */ /* 0x0007e20008011806 */
[----:B------:R-:W-:Y:S01]  /*2070*/  UIADD3 UR7, UPT, UPT, UR7, 0x1, URZ ;  /* 0x0000000107077890 */ /* 0x000fe2000fffe0ff */
[----:B------:R-:W-:-:S03]  /*2080*/  UMOV UR4, UR5 ;  /* 0x0000000500047c82 */ /* 0x000fc60008000000 */
[----:B------:R-:W-:Y:S01]  /*2090*/  UISETP.NE.AND UP0, UPT, UR7, UR25, UPT ;  /* 0x000000190700728c */ /* 0x000fe2000bf05270 */
[----:B------:R3:W-:Y:S08]  /*20a0*/  UTMALDG.3D [UR8], [UR22], desc[UR30] ;  /* 0x00001e08160075b4 */ /* 0x0007f00008011000 */
[----:B---3--:R-:W-:Y:S05]  /*20b0*/  BRA.U UP0, `(.L_x_39) ;  /* 0xfffffffd004c7547 */ /* 0x008fea000b83ffff */
.L_x_33:
[C---:B------:R-:W-:Y:S01]  /*20c0*/  LEA R3, R11.reuse, UR13, 0x3 ;  /* 0x0000000d0b037c11 */ /* 0x040fe2000f8e18ff */
[----:B------:R-:W-:Y:S01]  /*20d0*/  NOP ;  /* 0x0000000000007918 */ /* 0x000fe20000000000 */
[----:B-1----:R-:W-:Y:S02]  /*20e0*/  SHF.L.U32 R0, R10, 0x1f, RZ ;  /* 0x0000001f0a007819 */ /* 0x002fe400000006ff */
[----:B------:R-:W-:Y:S02]  /*20f0*/  LEA R5, R11, UR13, 0x4 ;  /* 0x0000000d0b057c11 */ /* 0x000fe4000f8e20ff */
[----:B--2-4-:R-:W1:Y:S02]  /*2100*/  SYNCS.PHASECHK.TRANS64.TRYWAIT P0, [R3+URZ+0xc0], R0 ;  /* 0x0000c000030075a7 */ /* 0x014e6400080011ff */
[----:B-1----:R-:W-:Y:S05]  /*2110*/  @!P0 BRA `(.L_x_40) ;  /* 0x0000005c00e08947 */ /* 0x002fea0003800000 */
.L_x_130:
[----:B------:R-:W2:Y:S01]  /*2120*/  LDS.128 R4, [R5+0x150] ;  /* 0x0001500005047984 */ /* 0x000ea20000000c00 */
[----:B------:R-:W-:Y:S01]  /*2130*/  UISETP.GE.AND UP0, UPT, UR40, 0x1, UPT ;  /* 0x000000012800788c */ /* 0x000fe2000bf06270 */
[----:B------:R-:W-:Y:S01]  /*2140*/  @!PT LDS RZ, [RZ] ;  /* 0x00000000fffff984 */ /* 0x000fe20000000800 */
[----:B------:R-:W-:Y:S01]  /*2150*/  @!PT LDS RZ, [RZ] ;  /* 0x00000000fffff984 */ /* 0x000fe20000000800 */
[----:B------:R-:W-:Y:S01]  /*2160*/  @!PT LDS RZ, [RZ] ;  /* 0x00000000fffff984 */ /* 0x000fe20000000800 */
[----:B------:R-:W-:Y:S01]  /*2170*/  @!PT LDS RZ, [RZ] ;  /* 0x00000000fffff984 */ /* 0x000fe20000000800 */
[----:B------:R3:W-:Y:S06]  /*2180*/  MEMBAR.ALL.CTA ;  /* 0x0000000000007992 */ /* 0x0007ec0000008000 */
[----:B---3--:R-:W3:Y:S01]  /*2190*/  FENCE.VIEW.ASYNC.S ;  /* 0x00000000000073c6 */ /* 0x008ee20000000000 */
[----:B--2---:R-:W-:-:S13]  /*21a0*/  LOP3.LUT P0, RZ, R6, 0x1, RZ, 0xc0, !PT ;  /* 0x0000000106ff7812 */ /* 0x004fda000780c0ff */
[----:B---3--:R-:W-:Y:S01]  /*21b0*/  VOTEU.ANY UP1, P0 ;  /* 0x0000000000ff7886 */ /* 0x008fe20000020100 */
[----:B------:R-:W-:-:S13]  /*21c0*/  PLOP3.LUT P0, PT, PT, PT, UP1, 0x80, 0x8 ;  /* 0x000000000008781c */ /* 0x000fda0003f0f018 */
[----:B-1----:R-:W-:Y:S02]  /*21d0*/  @P0 LOP3.LUT R0, R5, 0xffff, RZ, 0xc0, !PT ;  /* 0x0000ffff05000812 */ /* 0x002fe400078ec0ff */
[----:B------:R-:W-:Y:S02]  /*21e0*/  @P0 MOV R2, R4 ;  /* 0x0000000400020202 */ /* 0x000fe40000000f00 */
[----:B------:R-:W-:Y:S01]  /*21f0*/  @P0 R2UR UR6, R0 ;  /* 0x00000000000602ca */ /* 0x000fe200000e0000 */
[----:B------:R-:W-:Y:S01]  /*2200*/  VIADD R0, R3, 0xd0 ;  /* 0x000000d003007836 */ /* 0x000fe20000000000 */
[----:B------:R-:W-:Y:S02]  /*2210*/  @P0 SHF.R.U32.HI R4, RZ, 0x10, R5 ;  /* 0x00000010ff040819 */ /* 0x000fe40000011605 */
[----:B------:R-:W-:Y:S02]  /*2220*/  @P0 R2UR UR7, R2 ;  /* 0x00000000020702ca */ /* 0x000fe400000e0000 */
[----:B------:R-:W-:-:S02]  /*2230*/  PRMT R0, RZ, 0x654, R0 ;  /* 0x00000654ff007816 */ /* 0x000fc40000000000 */
[----:B------:R-:W-:Y:S02]  /*2240*/  @P0 R2UR UR4, R4 ;  /* 0x00000000040402ca */ /* 0x000fe400000e0000 */
[----:B------:R1:W-:Y:S03]  /*2250*/  SYNCS.ARRIVE.TRANS64.RED.A1T0 RZ, [R0+URZ], RZ ;  /* 0x000000ff00ff79a7 */ /* 0x0003e600081004ff */
[----:B------:R-:W-:-:S04]  /*2260*/  @UP1 UMOV UR37, UR6 ;  /* 0x0000000600251c82 */ /* 0x000fc80008000000 */
[----:B------:R-:W-:-:S04]  /*2270*/  @UP1 UMOV UR38, UR7 ;  /* 0x0000000700261c82 */ /* 0x000fc80008000000 */
[----:B------:R-:W-:Y:S01]  /*2280*/  @UP1 UMOV UR36, UR4 ;  /* 0x0000000400241c82 */ /* 0x000fe20008000000 */
[----:B------:R-:W-:Y:S05]  /*2290*/  BRA.U !UP0, `(.L_x_41) ;  /* 0x0000000108d47547 */ /* 0x000fea000b800000 */
[----:B------:R-:W2:Y:S01]  /*22a0*/  LDCU.128 UR16, c[0x0][0xb10] ;  /* 0x00016200ff1077ac */ /* 0x000ea20008000c00 */
[----:B------:R-:W3:Y:S01]  /*22b0*/  LDCU UR12, c[0x0][0xb20] ;  /* 0x00016400ff0c77ac */ /* 0x000ee20008000800 */
[----:B------:R-:W4:Y:S01]  /*22c0*/  LDCU UR20, c[0x0][0xb0c] ;  /* 0x00016180ff1477ac */ /* 0x000f220008000800 */
[----:B------:R-:W1:Y:S01]  /*22d0*/  LDCU.64 UR8, c[0x0][0xb28] ;  /* 0x00016500ff0877ac */ /* 0x000e620008000a00 */
[----:B------:R-:W-:Y:S02]  /*22e0*/  UISETP.NE.AND UP3, UPT, UR40, 0x1, UPT ;  /* 0x000000012800788c */ /* 0x000fe4000bf65270 */
[----:B--2---:R-:W-:Y:S02]  /*22f0*/  UIMAD.WIDE.U32 UR10, UR39, UR19, URZ ;  /* 0x00000013270a72a5 */ /* 0x004fe4000f8e00ff */
[----:B------:R-:W-:Y:S02]  /*2300*/  UIMAD.WIDE.U32 UR6, UR41, UR16, URZ ;  /* 0x00000010290672a5 */ /* 0x000fe4000f8e00ff */
[----:B------:R-:W-:-:S02]  /*2310*/  UISETP.NE.AND UP0, UPT, UR18, 0x1, UPT ;  /* 0x000000011200788c */ /* 0x000fc4000bf05270 */
[----:B------:R-:W-:Y:S01]  /*2320*/  UIMAD.WIDE.U32 UR22, UR37, UR19, URZ ;  /* 0x00000013251672a5 */ /* 0x000fe2000f8e00ff */
[----:B------:R-:W-:Y:S02]  /*2330*/  UMOV UR10, UR11 ;  /* 0x0000000b000a7c82 */ /* 0x000fe40008000000 */
[----:B------:R-:W-:Y:S01]  /*2340*/  UMOV UR6, UR7 ;  /* 0x0000000700067c82 */ /* 0x000fe20008000000 */
[----:B---3--:R-:W-:Y:S02]  /*2350*/  USHF.R.U32.HI UR10, URZ, UR12, UR10 ;  /* 0x0000000cff0a7299 */ /* 0x008fe4000801160a */
[----:B------:R-:W-:Y:S02]  /*2360*/  USHF.R.U32.HI UR7, URZ, UR17, UR6 ;  /* 0x00000011ff077299 */ /* 0x000fe40008011606 */
[----:B----4-:R-:W-:Y:S02]  /*2370*/  UISETP.NE.AND UP2, UPT, UR20, 0x1, UPT ;  /* 0x000000011400788c */ /* 0x010fe4000bf45270 */
[----:B------:R-:W-:-:S02]  /*2380*/  USEL UR6, UR39, UR10, !UP0 ;  /* 0x0000000a27067287 */ /* 0x000fc4000c000000 */
[----:B------:R-:W-:Y:S02]  /*2390*/  USEL UR7, UR41, UR7, !UP2 ;  /* 0x0000000729077287 */ /* 0x000fe4000d000000 */
[----:B-1----:R-:W-:Y:S01]  /*23a0*/  UIMAD.WIDE.U32 UR10, UR6, UR8, URZ ;  /* 0x00000008060a72a5 */ /* 0x002fe2000f8e00ff */
[----:B------:R-:W-:Y:S01]  /*23b0*/  UMOV UR4, UR23 ;  /* 0x0000001700047c82 */ /* 0x000fe20008000000 */
[----:B------:R-:W-:Y:S02]  /*23c0*/  UIMAD.WIDE.U32 UR14, UR38, UR16, URZ ;  /* 0x00000010260e72a5 */ /* 0x000fe4000f8e00ff */
[----:B------:R-:W-:-:S03]  /*23d0*/  UIMAD.WIDE.U32 UR22, UR7, UR8, URZ ;  /* 0x00000008071672a5 */ /* 0x000fc6000f8e00ff */
[----:B------:R-:W-:Y:S01]  /*23e0*/  UMOV UR10, UR11 ;  /* 0x0000000b000a7c82 */ /* 0x000fe20008000000 */
[----:B------:R-:W-:Y:S02]  /*23f0*/  USHF.R.U32.HI UR4, URZ, UR12, UR4 ;  /* 0x0000000cff047299 */ /* 0x000fe40008011604 */
[----:B------:R-:W-:Y:S01]  /*2400*/  @UP3 USHF.R.U32.HI UR6, URZ, UR9, UR10 ;  /* 0x00000009ff063299 */ /* 0x000fe2000801160a */
[----:B------:R-:W-:Y:S01]  /*2410*/  UMOV UR14, UR15 ;  /* 0x0000000f000e7c82 */ /* 0x000fe20008000000 */
[----:B------:R-:W-:Y:S01]  /*2420*/  UMOV UR22, UR23 ;  /* 0x0000001700167c82 */ /* 0x000fe20008000000 */
[----:B------:R-:W-:Y:S02]  /*2430*/  USHF.R.U32.HI UR17, URZ, UR17, UR14 ;  /* 0x00000011ff117299 */ /* 0x000fe4000801160e */
[----:B------:R-:W-:Y:S02]  /*2440*/  USEL UR4, UR37, UR4, !UP0 ;  /* 0x0000000425047287 */ /* 0x000fe4000c000000 */
[----:B------:R-:W-:-:S02]  /*2450*/  @UP3 USHF.R.U32.HI UR7, URZ, UR9, UR22 ;  /* 0x00000009ff073299 */ /* 0x000fc40008011616 */
[----:B------:R-:W-:Y:S02]  /*2460*/  UIMAD UR10, UR40, UR6, URZ ;  /* 0x00000006280a72a4 */ /* 0x000fe4000f8e02ff */
[----:B------:R-:W-:Y:S02]  /*2470*/  USEL UR6, UR38, UR17, !UP2 ;  /* 0x0000001126067287 */ /* 0x000fe4000d000000 */
[----:B------:R-:W-:Y:S02]  /*2480*/  UIMAD UR12, UR40, UR7, URZ ;  /* 0x00000007280c72a4 */ /* 0x000fe4000f8e02ff */
[----:B------:R-:W-:Y:S02]  /*2490*/  UISETP.GE.AND UP0, UPT, UR4, UR10, UPT ;  /* 0x0000000a0400728c */ /* 0x000fe4000bf06270 */
[----:B------:R-:W-:Y:S02]  /*24a0*/  UIMAD.WIDE.U32 UR10, UR4, UR8, URZ ;  /* 0x00000008040a72a5 */ /* 0x000fe4000f8e00ff */
[----:B------:R-:W-:-:S02]  /*24b0*/  UISETP.GE.OR UP0, UPT, UR6, UR12, UP0 ;  /* 0x0000000c0600728c */ /* 0x000fc40008706670 */
        /* <DEDUP_REMOVED lines=19> */
.L_x_41:
[----:B------:R-:W2:Y:S02]  /*25f0*/  LDCU UR4, c[0x0][0xb30] ;  /* 0x00016600ff0477ac */ /* 0x000ea40008000800 */
[----:B--2---:R-:W-:-:S09]  /*2600*/  UISETP.NE.AND UP0, UPT, UR4, 0x1, UPT ;  /* 0x000000010400788c */ /* 0x004fd2000bf05270 */
[----:B------:R-:W-:Y:S05]  /*2610*/  BRA.U UP0, `(.L_x_42) ;  /* 0x0000000100447547 */ /* 0x000fea000b800000 */
[----:B------:R-:W2:Y:S01]  /*2620*/  LDCU.128 UR16, c[0x0][0xb10] ;  /* 0x00016200ff1077ac */ /* 0x000ea20008000c00 */
[----:B------:R-:W3:Y:S01]  /*2630*/  LDCU UR10, c[0x0][0xb0c] ;  /* 0x00016180ff0a77ac */ /* 0x000ee20008000800 */
[----:B------:R-:W4:Y:S01]  /*2640*/  LDCU UR11, c[0x0][0xb20] ;  /* 0x00016400ff0b77ac */ /* 0x000f220008000800 */
[----:B--2---:R-:W-:Y:S02]  /*2650*/  UIMAD.WIDE.U32 UR8, UR38, UR16, URZ ;  /* 0x00000010260872a5 */ /* 0x004fe4000f8e00ff */
[----:B------:R-:W-:Y:S02]  /*2660*/  UIMAD.WIDE.U32 UR6, UR37, UR19, URZ ;  /* 0x00000013250672a5 */ /* 0x000fe4000f8e00ff */
[----:B---3--:R-:W-:Y:S02]  /*2670*/  UISETP.NE.AND UP2, UPT, UR10, 0x1, UPT ;  /* 0x000000010a00788c */ /* 0x008fe4000bf45270 */
[----:B------:R-:W-:Y:S01]  /*2680*/  UISETP.NE.AND UP0, UPT, UR18, 0x1, UPT ;  /* 0x000000011200788c */ /* 0x000fe2000bf05270 */
[----:B------:R-:W-:-:S02]  /*2690*/  UMOV UR8, UR9 ;  /* 0x0000000900087c82 */ /* 0x000fc40008000000 */
[----:B------:R-:W-:Y:S01]  /*26a0*/  UMOV UR4, UR7 ;  /* 0x0000000700047c82 */ /* 0x000fe20008000000 */
[----:B------:R-:W-:Y:S02]  /*26b0*/  USHF.R.U32.HI UR17, URZ, UR17, UR8 ;  /* 0x00000011ff117299 */ /* 0x000fe40008011608 */
[----:B----4-:R-:W-:Y:S02]  /*26c0*/  USHF.R.U32.HI UR4, URZ, UR11, UR4 ;  /* 0x0000000bff047299 */ /* 0x010fe40008011604 */
[----:B------:R-:W-:Y:S02]  /*26d0*/  USEL UR6, UR38, UR17, !UP2 ;  /* 0x0000001126067287 */ /* 0x000fe4000d000000 */
[----:B------:R-:W-:-:S04]  /*26e0*/  USEL UR4, UR37, UR4, !UP0 ;  /* 0x0000000425047287 */ /* 0x000fc8000c000000 */
[----:B------:R-:W-:Y:S02]  /*26f0*/  UIADD3 UR7, UPT, UPT, UR6, -UR4, URZ ;  /* 0x8000000406077290 */ /* 0x000fe4000fffe0ff */
[----:B------:R-:W-:Y:S02]  /*2700*/  UIADD3 UR4, UPT, UPT, -UR6, UR4, URZ ;  /* 0x0000000406047290 */ /* 0x000fe4000fffe1ff */
[----:B------:R-:W-:Y:S02]  /*2710*/  UIMAD UR37, UR7, UR18, UR37 ;  /* 0x00000012072572a4 */ /* 0x000fe4000f8e0225 */
[----:B------:R-:W-:-:S12]  /*2720*/  UIMAD UR38, UR4, UR10, UR38 ;  /* 0x0000000a042672a4 */ /* 0x000fd8000f8e0226 */
.L_x_42:
[----:B------:R-:W-:Y:S01]  /*2730*/  VIADD R11, R11, 0x1 ;  /* 0x000000010b0b7836 */ /* 0x000fe20000000000 */
[----:B------:R-:W-:Y:S02]  /*2740*/  R2UR UR6, R87 ;  /* 0x00000000570672ca */ /* 0x000fe400000e0000 */
[----:B------:R-:W-:Y:S02]  /*2750*/  R2UR UR4, R86 ;  /* 0x00000000560472ca */ /* 0x000fe400000e0000 */
[C---:B------:R-:W-:Y:S02]  /*2760*/  ISETP.NE.AND P0, PT, R11.reuse, 0x2, PT ;  /* 0x000000020b00780c */ /* 0x040fe40003f05270 */
[----:B------:R-:W-:Y:S02]  /*2770*/  PLOP3.LUT P1, PT, PT, PT, PT, 0x80, 0x8 ;  /* 0x000000000008781c */ /* 0x000fe40003f2f070 */
[----:B------:R-:W-:Y:S02]  /*2780*/  SEL R3, RZ, 0x1, P0 ;  /* 0x00000001ff037807 */ /* 0x000fe40000000000 */
[----:B------:R-:W-:-:S02]  /*2790*/  SEL R11, R11, RZ, P0 ;  /* 0x000000ff0b0b7207 */ /* 0x000fc40000000000 */
[----:B------:R-:W-:Y:S01]  /*27a0*/  LOP3.LUT R10, R10, R3, RZ, 0x3c, !PT ;  /* 0x000000030a0a7212 */ /* 0x000fe200078e3cff */
[----:B------:R-:W-:Y:S02]  /*27b0*/  UIADD3 UR25, UPT, UPT, UR38, UR6, URZ ;  /* 0x0000000626197290 */ /* 0x000fe4000fffe0ff */
[----:B------:R-:W-:Y:S01]  /*27c0*/  UIADD3 UR30, UPT, UPT, UR37, UR4, URZ ;  /* 0x00000004251e7290 */ /* 0x000fe2000fffe0ff */
[----:B------:R-:W-:Y:S11]  /*27d0*/  BRA.U UP1, `(.L_x_43) ;  /* 0xfffffff101507547 */ /* 0x000ff6000b83ffff */
[----:B------:R-:W-:Y:S01]  /*27e0*/  UIADD3 UR13, UPT, UPT, UR13, 0x40, URZ ;  /* 0x000000400d0d7890 */ /* 0x000fe2000fffe0ff */
[----:B------:R-:W-:-:S03]  /*27f0*/  SHF.L.U32 R3, R12, 0x1f, RZ ;  /* 0x0000001f0c037819 */ /* 0x000fc600000006ff */
[----:B------:R-:W-:-:S09]  /*2800*/  ULEA UR4, UR5, UR13, 0x3 ;  /* 0x0000000d05047291 */ /* 0x000fd2000f8e18ff */
[----:B------:R-:W2:Y:S02]  /*2810*/  SYNCS.PHASECHK.TRANS64.TRYWAIT P0, [UR4], R3 ;  /* 0x00000003ff0075a7 */ /* 0x000ea40008001104 */
[----:B--2---:R-:W-:Y:S05]  /*2820*/  @!P0 BRA `(.L_x_44) ;  /* 0x0000005800308947 */ /* 0x004fea0003800000 */
.L_x_132:
[----:B------:R-:W-:-:S04]  /*2830*/  UIADD3 UR4, UPT, UPT, UR5, 0x1, URZ ;  /* 0x0000000105047890 */ /* 0x000fc8000fffe0ff */
[----:B------:R-:W-:-:S04]  /*2840*/  UISETP.NE.AND UP0, UPT, UR4, 0x8, UPT ;  /* 0x000000080400788c */ /* 0x000fc8000bf05270 */
[----:B------:R-:W-:Y:S02]  /*2850*/  USEL UR6, URZ, 0x1, UP0 ;  /* 0x00000001ff067887 */ /* 0x000fe40008000000 */
[----:B------:R-:W-:-:S04]  /*2860*/  USEL UR4, UR4, URZ, UP0 ;  /* 0x000000ff04047287 */ /* 0x000fc80008000000 */
[----:B------:R-:W-:Y:S01]  /*2870*/  ULEA UR5, UR4, UR13, 0x3 ;  /* 0x0000000d04057291 */ /* 0x000fe2000f8e18ff */
[----:B------:R-:W-:-:S04]  /*2880*/  LOP3.LUT R2, R12, UR6, RZ, 0x3c, !PT ;  /* 0x000000060c027c12 */ /* 0x000fc8000f8e3cff */
[----:B-1----:R-:W-:-:S04]  /*2890*/  SHF.L.U32 R3, R2, 0x1f, RZ ;  /* 0x0000001f02037819 */ /* 0x002fc800000006ff */
[----:B------:R-:W1:Y:S02]  /*28a0*/  SYNCS.PHASECHK.TRANS64.TRYWAIT P0, [UR5], R3 ;  /* 0x00000003ff0075a7 */ /* 0x000e640008001105 */
[----:B-1----:R-:W-:Y:S05]  /*28b0*/  @!P0 BRA `(.L_x_45) ;  /* 0x0000005800248947 */ /* 0x002fea0003800000 */
.L_x_134:
        /* <DEDUP_REMOVED lines=9> */
.L_x_136:
        /* <DEDUP_REMOVED lines=9> */
.L_x_138:
        /* <DEDUP_REMOVED lines=9> */
.L_x_140:
        /* <DEDUP_REMOVED lines=9> */
.L_x_142:
        /* <DEDUP_REMOVED lines=9> */
.L_x_144:
[----:B------:R-:W-:-:S04]  /*2b90*/  UIADD3 UR4, UPT, UPT, UR4, 0x1, URZ ;  /* 0x0000000104047890 */ /* 0x000fc8000fffe0ff */
[----:B------:R-:W-:-:S04]  /*2ba0*/  UISETP.NE.AND UP0, UPT, UR4, 0x8, UPT ;  /* 0x000000080400788c */ /* 0x000fc8000bf05270 */
[----:B------:R-:W-:Y:S02]  /*2bb0*/  USEL UR5, URZ, 0x1, UP0 ;  /* 0x00000001ff057887 */ /* 0x000fe40008000000 */
[----:B------:R-:W-:-:S04]  /*2bc0*/  USEL UR4, UR4, URZ, UP0 ;  /* 0x000000ff04047287 */ /* 0x000fc80008000000 */
[----:B------:R-:W-:Y:S01]  /*2bd0*/  ULEA UR4, UR4, UR13, 0x3 ;  /* 0x0000000d04047291 */ /* 0x000fe2000f8e18ff */
[----:B-1----:R-:W-:-:S04]  /*2be0*/  LOP3.LUT R3, R2, UR5, RZ, 0x3c, !PT ;  /* 0x0000000502037c12 */ /* 0x002fc8000f8e3cff */
[----:B------:R-:W-:Y:S01]  /*2bf0*/  SHF.L.U32 R3, R3, 0x1f, RZ ;  /* 0x0000001f03037819 */ /* 0x000fe200000006ff */
[----:B------:R-:W-:-:S07]  /*2c00*/  IMAD.U32 R0, RZ, RZ, UR4 ;  /* 0x00000004ff007e24 */ /* 0x000fce000f8e00ff */
.L_x_51:
[----:B-1----:R1:W2:Y:S02]  /*2c10*/  SYNCS.PHASECHK.TRANS64.TRYWAIT P0, [R0+URZ], R3 ;  /* 0x00000003000075a7 */ /* 0x0022a400080011ff */
[----:B--2---:R-:W-:Y:S05]  /*2c20*/  @!P0 NANOSLEEP.SYNCS 0x989680 ;  /* 0x009896800000895d */ /* 0x004fea0003900000 */
[----:B------:R-:W2:Y:S02]  /*2c30*/  @!P0 SYNCS.PHASECHK.TRANS64 P0, [R0+URZ], R3 ;  /* 0x00000003000085a7 */ /* 0x000ea400080010ff */
[----:B--2---:R-:W-:Y:S05]  /*2c40*/  @P0 EXIT ;  /* 0x000000000000094d */ /* 0x004fea0003800000 */
[----:B------:R-:W-:Y:S05]  /*2c50*/  BRA `(.L_x_51) ;  /* 0xfffffffc00ec7947 */ /* 0x000fea000383ffff */
.L_x_23:
[----:B------:R-:W1:Y:S02]  /*2c60*/  S2UR UR4, SR_CgaCtaId ;  /* 0x00000000000479c3 */ /* 0x000e640000008800 */
[----:B-1----:R-:W-:-:S04]  /*2c70*/  UISETP.NE.AND UP0, UPT, UR4, URZ, UPT ;  /* 0x000000ff0400728c */ /* 0x002fc8000bf05270 */
[----:B------:R-:W-:-:S09]  /*2c80*/  UISETP.NE.OR UP0, UPT, UR22, 0x1, UP0 ;  /* 0x000000011600788c */ /* 0x000fd20008705670 */
[----:B------:R-:W-:Y:S05]  /*2c90*/  BRA.U UP0, `(.L_x_52) ;  /* 0x00000005004c7547 */ /* 0x000fea000b800000 */
[----:B------:R-:W1:Y:S01]  /*2ca0*/  S2UR UR5, SR_CgaCtaId ;  /* 0x00000000000579c3 */ /* 0x000e620000008800 */
[----:B------:R-:W-:Y:S01]  /*2cb0*/  UMOV UR4, 0x400 ;  /* 0x0000040000047882 */ /* 0x000fe20000000000 */
[----:B------:R-:W-:Y:S01]  /*2cc0*/  ISETP.GE.U32.AND P2, PT, R0, 0x2, PT ;  /* 0x000000020000780c */ /* 0x000fe20003f46070 */
[----:B------:R-:W-:Y:S01]  /*2cd0*/  IMAD.MOV.U32 R12, RZ, RZ, 0x1 ;  /* 0x00000001ff0c7424 */ /* 0x000fe200078e00ff */
[----:B------:R-:W-:Y:S02]  /*2ce0*/  CS2R R10, SRZ ;  /* 0x00000000000a7805 */ /* 0x000fe4000001ff00 */
[----:B------:R-:W-:Y:S01]  /*2cf0*/  CS2R R8, SRZ ;  /* 0x0000000000087805 */ /* 0x000fe2000001ff00 */
[----:B-1----:R-:W-:-:S03]  /*2d00*/  ULEA UR6, UR5, UR4, 0x18 ;  /* 0x0000000405067291 */ /* 0x002fc6000f8ec0ff */
[----:B------:R-:W-:-:S09]  /*2d10*/  UMOV UR5, URZ ;  /* 0x000000ff00057c82 */ /* 0x000fd20008000000 */
.L_x_56:
[----:B------:R-:W-:Y:S02]  /*2d20*/  LEA R2, R8, UR6, 0x3 ;  /* 0x0000000608027c11 */ /* 0x000fe4000f8e18ff */
[----:B------:R-:W-:-:S03]  /*2d30*/  SHF.L.U32 R5, R9, 0x1f, RZ ;  /* 0x0000001f09057819 */ /* 0x000fc600000006ff */
[----:B------:R-:W-:Y:S01]  /*2d40*/  VIADD R4, R2, 0x130 ;  /* 0x0000013002047836 */ /* 0x000fe20000000000 */
[----:B------:R-:W1:Y:S02]  /*2d50*/  SYNCS.PHASECHK.TRANS64.TRYWAIT P0, [R2+URZ+0x120], R5 ;  /* 0x00012005020075a7 */ /* 0x000e6400080011ff */
[----:B-1----:R-:W-:Y:S05]  /*2d60*/  @!P0 BRA `(.L_x_53) ;  /* 0x0000005400888947 */ /* 0x002fea0003800000 */
.L_x_145:
[----:B------:R-:W-:Y:S01]  /*2d70*/  ULEA UR4, UR5, UR6, 0x3 ;  /* 0x0000000605047291 */ /* 0x000fe2000f8e18ff */
[----:B------:R-:W-:Y:S02]  /*2d80*/  PRMT R4, RZ, 0x654, R4 ;  /* 0x00000654ff047816 */ /* 0x000fe40000000004 */
[----:B-1----:R-:W-:Y:S01]  /*2d90*/  SHF.L.U32 R5, R12, 0x1f, RZ ;  /* 0x0000001f0c057819 */ /* 0x002fe200000006ff */
[----:B------:R-:W-:Y:S01]  /*2da0*/  UIADD3 UR7, UPT, UPT, UR4, 0xc0, URZ ;  /* 0x000000c004077890 */ /* 0x000fe2000fffe0ff */
[----:B------:R1:W-:Y:S05]  /*2db0*/  SYNCS.ARRIVE.TRANS64.RED.A1T0 RZ, [R4+URZ], RZ ;  /* 0x000000ff04ff79a7 */ /* 0x0003ea00081004ff */
[----:B------:R-:W-:Y:S01]  /*2dc0*/  IMAD.U32 R7, RZ, RZ, UR7 ;  /* 0x00000007ff077e24 */ /* 0x000fe2000f8e00ff */
[----:B------:R-:W2:Y:S04]  /*2dd0*/  SYNCS.PHASECHK.TRANS64.TRYWAIT P0, [UR4+0xd0], R5 ;  /* 0x0000d005ff0075a7 */ /* 0x000ea80008001104 */
[----:B------:R-:W-:Y:S01]  /*2de0*/  PRMT R6, R0, 0x654, R7 ;  /* 0x0000065400067816 */ /* 0x000fe20000000007 */
[----:B-1----:R-:W-:Y:S01]  /*2df0*/  @!P2 IMAD.MOV.U32 R4, RZ, RZ, 0x10 ;  /* 0x00000010ff04a424 */ /* 0x002fe200078e00ff */
[----:B--2---:R-:W-:Y:S06]  /*2e00*/  @!P0 BRA `(.L_x_54) ;  /* 0x0000005400748947 */ /* 0x004fec0003800000 */
.L_x_147:
[----:B------:R-:W-:Y:S01]  /*2e10*/  ULEA UR8, UR5, UR6, 0x4 ;  /* 0x0000000605087291 */ /* 0x000fe2000f8e20ff */
[----:B------:R-:W-:Y:S01]  /*2e20*/  SEL R3, R6, R3, !P2 ;  /* 0x0000000306037207 */ /* 0x000fe20005000000 */
[----:B------:R-:W-:Y:S01]  /*2e30*/  UIADD3 UR9, UPT, UPT, UR4, 0xc0, URZ ;  /* 0x000000c004097890 */ /* 0x000fe2000fffe0ff */
[----:B-1----:R-:W-:Y:S01]  /*2e40*/  LEA R2, R11, UR6, 0x3 ;  /* 0x000000060b027c11 */ /* 0x002fe2000f8e18ff */
[----:B------:R-:W-:Y:S01]  /*2e50*/  UIADD3 UR8, UPT, UPT, UR8, 0x150, URZ ;  /* 0x0000015008087890 */ /* 0x000fe2000fffe0ff */
[----:B------:R-:W-:Y:S01]  /*2e60*/  SHF.L.U32 R5, R10, 0x1f, RZ ;  /* 0x0000001f0a057819 */ /* 0x000fe200000006ff */
[----:B------:R1:W-:Y:S01]  /*2e70*/  @!P2 SYNCS.ARRIVE.TRANS64.RED RZ, [R3+URZ], R4 ;  /* 0x0000000403ffa9a7 */ /* 0x0003e200080004ff */
[----:B------:R-:W-:Y:S01]  /*2e80*/  UIADD3 UR4, UPT, UPT, UR5, 0x1, URZ ;  /* 0x0000000105047890 */ /* 0x000fe2000fffe0ff */
[----:B------:R-:W-:-:S03]  /*2e90*/  VIADD R8, R8, 0x1 ;  /* 0x0000000108087836 */ /* 0x000fc60000000000 */
[----:B------:R-:W-:Y:S02]  /*2ea0*/  UISETP.NE.AND UP0, UPT, UR4, 0x2, UPT ;  /* 0x000000020400788c */ /* 0x000fe4000bf05270 */
[----:B------:R-:W-:Y:S06]  /*2eb0*/  UGETNEXTWORKID.BROADCAST [UR8], [UR9] ;  /* 0x00000000080073ca */ /* 0x000fec0008000100 */
[----:B------:R-:W-:Y:S01]  /*2ec0*/  USEL UR7, URZ, 0x1, UP0 ;  /* 0x00000001ff077887 */ /* 0x000fe20008000000 */
[----:B------:R-:W-:Y:S01]  /*2ed0*/  ISETP.NE.AND P0, PT, R8, 0x2, PT ;  /* 0x000000020800780c */ /* 0x000fe20003f05270 */
[----:B------:R-:W-:Y:S01]  /*2ee0*/  USEL UR5, UR4, URZ, UP0 ;  /* 0x000000ff04057287 */ /* 0x000fe20008000000 */
[----:B------:R-:W2:Y:S03]  /*2ef0*/  SYNCS.PHASECHK.TRANS64.TRYWAIT P1, [R2+URZ+0xc0], R5 ;  /* 0x0000c005020075a7 */ /* 0x000ea600080211ff */
[----:B------:R-:W-:Y:S01]  /*2f00*/  LOP3.LUT R12, R12, UR7, RZ, 0x3c, !PT ;  /* 0x000000070c0c7c12 */ /* 0x000fe2000f8e3cff */
[----:B-12---:R-:W-:Y:S07]  /*2f10*/  @!P1 BRA `(.L_x_55) ;  /* 0x0000005400489947 */ /* 0x006fee0003800000 */
.L_x_148:
[C---:B------:R-:W-:Y:S01]  /*2f20*/  LEA R4, R11.reuse, UR6, 0x4 ;  /* 0x000000060b047c11 */ /* 0x040fe2000f8e20ff */
[----:B-1----:R-:W-:Y:S01]  /*2f30*/  VIADD R2, R2, 0xd0 ;  /* 0x000000d002027836 */ /* 0x002fe20000000000 */
[----:B------:R-:W-:Y:S01]  /*2f40*/  SEL R8, R8, RZ, P0 ;  /* 0x000000ff08087207 */ /* 0x000fe20000000000 */
[----:B------:R-:W-:-:S03]  /*2f50*/  VIADD R11, R11, 0x1 ;  /* 0x000000010b0b7836 */ /* 0x000fc60000000000 */
[----:B------:R-:W1:Y:S01]  /*2f60*/  LDS.128 R4, [R4+0x150] ;  /* 0x0001500004047984 */ /* 0x000e620000000c00 */
[----:B------:R-:W-:Y:S02]  /*2f70*/  PRMT R2, RZ, 0x654, R2 ;  /* 0x00000654ff027816 */ /* 0x000fe40000000002 */
[C---:B------:R-:W-:Y:S01]  /*2f80*/  ISETP.NE.AND P1, PT, R11.reuse, 0x2, PT ;  /* 0x000000020b00780c */ /* 0x040fe20003f25270 */
[----:B------:R-:W-:Y:S01]  /*2f90*/  @!PT LDS RZ, [RZ] ;  /* 0x00000000fffff984 */ /* 0x000fe20000000800 */
[----:B------:R-:W-:Y:S01]  /*2fa0*/  @!PT LDS RZ, [RZ] ;  /* 0x00000000fffff984 */ /* 0x000fe20000000800 */
[----:B------:R-:W-:Y:S01]  /*2fb0*/  @!PT LDS RZ, [RZ] ;  /* 0x00000000fffff984 */ /* 0x000fe20000000800 */
[----:B------:R-:W-:Y:S01]  /*2fc0*/  @!PT LDS RZ, [RZ] ;  /* 0x00000000fffff984 */ /* 0x000fe20000000800 */
[----:B------:R2:W-:Y:S06]  /*2fd0*/  MEMBAR.ALL.CTA ;  /* 0x0000000000007992 */ /* 0x0005ec0000008000 */
[----:B--2---:R-:W2:Y:S01]  /*2fe0*/  FENCE.VIEW.ASYNC.S ;  /* 0x00000000000073c6 */ /* 0x004ea20000000000 */
[----:B------:R-:W-:Y:S01]  /*2ff0*/  SEL R11, R11, RZ, P1 ;  /* 0x000000ff0b0b7207 */ /* 0x000fe20000800000 */
[----:B--2---:R2:W-:Y:S01]  /*3000*/  SYNCS.ARRIVE.TRANS64.RED.A1T0 RZ, [R2+URZ], RZ ;  /* 0x000000ff02ff79a7 */ /* 0x0045e200081004ff */
[----:B-1----:R-:W-:-:S02]  /*3010*/  LOP3.LUT P3, RZ, R6, 0x1, RZ, 0xc0, !PT ;  /* 0x0000000106ff7812 */ /* 0x002fc4000786c0ff */
[----:B------:R-:W-:-:S04]  /*3020*/  SEL R5, RZ, 0x1, P1 ;  /* 0x00000001ff057807 */ /* 0x000fc80000800000 */
[----:B------:R-:W-:Y:S02]  /*3030*/  LOP3.LUT R10, R10, R5, RZ, 0x3c, !PT ;  /* 0x000000050a0a7212 */ /* 0x000fe400078e3cff */
[----:B--2---:R-:W-:-:S04]  /*3040*/  SEL R2, RZ, 0x1, P0 ;  /* 0x00000001ff027807 */ /* 0x004fc80000000000 */
[----:B------:R-:W-:Y:S01]  /*3050*/  LOP3.LUT R9, R9, R2, RZ, 0x3c, !PT ;  /* 0x0000000209097212 */ /* 0x000fe200078e3cff */
[----:B------:R-:W-:Y:S06]  /*3060*/  @P3 BRA `(.L_x_56) ;  /* 0xfffffffc002c3947 */ /* 0x000fec000383ffff */
[----:B------:R-:W-:Y:S01]  /*3070*/  ULEA UR4, UR5, UR6, 0x3 ;  /* 0x0000000605047291 */ /* 0x000fe2000f8e18ff */
[----:B------:R-:W-:-:S08]  /*3080*/  SHF.L.U32 R3, R12, 0x1f, RZ ;  /* 0x0000001f0c037819 */ /* 0x000fd000000006ff */
[----:B------:R-:W1:Y:S02]  /*3090*/  SYNCS.PHASECHK.TRANS64 P0, [UR4+0xd0], R3 ;  /* 0x0000d003ff0075a7 */ /* 0x000e640008001004 */
[----:B-1----:R-:W-:Y:S05]  /*30a0*/  @P0 BRA `(.L_x_57) ;  /* 0x0000000000080947 */ /* 0x002fea0003800000 */
[----:B------:R-:W1:Y:S02]  /*30b0*/  SYNCS.PHASECHK.TRANS64.TRYWAIT P0, [UR4+0xd0], R3 ;  /* 0x0000d003ff0075a7 */ /* 0x000e640008001104 */
[----:B-1----:R-:W-:Y:S05]  /*30c0*/  @!P0 BRA `(.L_x_58) ;  /* 0x0000005000f08947 */ /* 0x002fea0003800000 */
.L_x_57:
[----:B------:R-:W-:-:S04]  /*30d0*/  UIADD3 UR7, UPT, UPT, UR5, 0x1, URZ ;  /* 0x0000000105077890 */ /* 0x000fc8000fffe0ff */
[----:B------:R-:W-:-:S04]  /*30e0*/  UISETP.NE.AND UP0, UPT, UR7, 0x2, UPT ;  /* 0x000000020700788c */ /* 0x000fc8000bf05270 */
[----:B------:R-:W-:Y:S02]  /*30f0*/  USEL UR8, URZ, 0x1, UP0 ;  /* 0x00000001ff087887 */ /* 0x000fe40008000000 */
[----:B------:R-:W-:-:S04]  /*3100*/  USEL UR7, UR7, URZ, UP0 ;  /* 0x000000ff07077287 */ /* 0x000fc80008000000 */
[----:B------:R-:W-:Y:S01]  /*3110*/  ULEA UR7, UR7, UR6, 0x3 ;  /* 0x0000000607077291 */ /* 0x000fe2000f8e18ff */
[----:B-1----:R-:W-:-:S04]  /*3120*/  LOP3.LUT R3, R12, UR8, RZ, 0x3c, !PT ;  /* 0x000000080c037c12 */ /* 0x002fc8000f8e3cff */
[----:B------:R-:W-:-:S04]  /*3130*/  SHF.L.U32 R0, R3, 0x1f, RZ ;  /* 0x0000001f03007819 */ /* 0x000fc800000006ff */
[----:B------:R-:W1:Y:S02]  /*3140*/  SYNCS.PHASECHK.TRANS64 P0, [UR7+0xd0], R0 ;  /* 0x0000d000ff0075a7 */ /* 0x000e640008001007 */
[----:B-1----:R-:W-:Y:S05]  /*3150*/  @P0 EXIT ;  /* 0x000000000000094d */ /* 0x002fea0003800000 */
[----:B------:R-:W-:Y:S02]  /*3160*/  SHF.L.U32 R3, R3, 0x1f, RZ ;  /* 0x0000001f03037819 */ /* 0x000fe400000006ff */
[----:B------:R-:W-:-:S07]  /*3170*/  MOV R0, UR7 ;  /* 0x0000000700007c02 */ /* 0x000fce0008000f00 */
.L_x_59:
[----:B-1----:R1:W2:Y:S02]  /*3180*/  SYNCS.PHASECHK.TRANS64.TRYWAIT P0, [R0+URZ+0xd0], R3 ;  /* 0x0000d003000075a7 */ /* 0x0022a400080011ff */
[----:B--2---:R-:W-:Y:S05]  /*3190*/  @!P0 NANOSLEEP.SYNCS 0x989680 ;  /* 0x009896800000895d */ /* 0x004fea0003900000 */
[----:B------:R-:W2:Y:S02]  /*31a0*/  @!P0 SYNCS.PHASECHK.TRANS64 P0, [R0+URZ+0xd0], R3 ;  /* 0x0000d003000085a7 */ /* 0x000ea400080010ff */
[----:B--2---:R-:W-:Y:S05]  /*31b0*/  @P0 EXIT ;  /* 0x000000000000094d */ /* 0x004fea0003800000 */
[----:B------:R-:W-:Y:S05]  /*31c0*/  BRA `(.L_x_59) ;  /* 0xfffffffc00ec7947 */ /* 0x000fea000383ffff */
.L_x_52:
[----:B------:R-:W-:Y:S05]  /*31d0*/  BRA.U UP4, `(.L_x_60) ;  /* 0x0000000d04c07547 */ /* 0x000fea000b800000 */
[----:B------:R-:W1:Y:S01]  /*31e0*/  S2UR UR7, SR_CgaCtaId ;  /* 0x00000000000779c3 */ /* 0x000e620000008800 */
[----:B------:R-:W-:Y:S01]  /*31f0*/  UMOV UR4, 0x40 ;  /* 0x0000004000047882 */ /* 0x000fe20000000000 */
[----:B------:R-:W-:Y:S01]  /*3200*/  NOP ;  /* 0x0000000000007918 */ /* 0x000fe20000000000 */
[----:B------:R-:W-:Y:S01]  /*3210*/  UMOV UR6, 0x400 ;  /* 0x0000040000067882 */ /* 0x000fe20000000000 */
[----:B-1----:R-:W-:Y:S02]  /*3220*/  ULEA UR5, UR7, UR4, 0x18 ;  /* 0x0000000407057291 */ /* 0x002fe4000f8ec0ff */
[----:B------:R-:W-:-:S07]  /*3230*/  ULEA UR6, UR7, UR6, 0x18 ;  /* 0x0000000607067291 */ /* 0x000fce000f8ec0ff */
[----:B------:R-:W1:Y:S02]  /*3240*/  LDS.U8 R0, [UR5+0x1c] ;  /* 0x00001c05ff007984 */ /* 0x000e640008000000 */
[----:B-1----:R-:W-:-:S13]  /*3250*/  ISETP.NE.AND P0, PT, R0, RZ, PT ;  /* 0x000000ff0000720c */ /* 0x002fda0003f05270 */
[----:B------:R-:W-:Y:S05]  /*3260*/  @P0 BRA `(.L_x_61) ;  /* 0x0000000000580947 */ /* 0x000fea0003800000 */
[----:B------:R-:W-:-:S13]  /*3270*/  ELECT P0, URZ, PT ;  /* 0x0000000000ff782f */ /* 0x000fda0003800000 */
[----:B------:R-:W-:Y:S05]  /*3280*/  @!P0 BRA `(.L_x_62) ;  /* 0x0000000000608947 */ /* 0x000fea0003800000 */
[----:B------:R-:W-:Y:S01]  /*3290*/  UMOV UR4, 0x10 ;  /* 0x0000001000047882 */ /* 0x000fe20000000000 */
[----:B------:R-:W-:Y:S01]  /*32a0*/  HFMA2 R0, -RZ, RZ, 0, 5.9604644775390625e-08 ;  /* 0x00000001ff007431 */ /* 0x000fe200000001ff */
[----:B------:R-:W-:-:S03]  /*32b0*/  MOV R3, 0xffff ;  /* 0x0000ffff00037802 */ /* 0x000fc60000000f00 */
[----:B------:R-:W-:Y:S04]  /*32c0*/  DEPBAR.LE SB1, 0x36 ;  /* 0x00009d800000791a */ /* 0x000fe80000000000 */
[----:B------:R-:W1:Y:S02]  /*32d0*/  UTCATOMSWS.FIND_AND_SET.ALIGN UP0, UR4, UR4 ;  /* 0x00000004000475e3 */ /* 0x000e640008000800 */
[----:B-1----:R-:W-:Y:S01]  /*32e0*/  MOV R4, UR4 ;  /* 0x0000000400047c02 */ /* 0x002fe20008000f00 */
[----:B------:R-:W-:Y:S06]  /*32f0*/  BRA.U UP0, `(.L_x_63) ;  /* 0x0000000100187547 */ /* 0x000fec000b800000 */
.L_x_64:
[----:B------:R-:W-:Y:S05]  /*3300*/  NANOSLEEP 0x64 ;  /* 0x000000640000795d */ /* 0x000fea0003800000 */
[----:B------:R-:W-:-:S05]  /*3310*/  UMOV UR4, 0x10 ;  /* 0x0000001000047882 */ /* 0x000fca0000000000 */
[----:B------:R-:W-:Y:S04]  /*3320*/  DEPBAR.LE SB1, 0x36 ;  /* 0x00009d800000791a */ /* 0x000fe80000000000 */
[----:B------:R-:W1:Y:S02]  /*3330*/  UTCATOMSWS.FIND_AND_SET.ALIGN UP0, UR4, UR4 ;  /* 0x00000004000475e3 */ /* 0x000e640008000800 */
[----:B-1----:R-:W-:Y:S01]  /*3340*/  MOV R4, UR4 ;  /* 0x0000000400047c02 */ /* 0x002fe20008000f00 */
[----:B------:R-:W-:Y:S05]  /*3350*/  BRA.U !UP0, `(.L_x_64) ;  /* 0xfffffffd08e87547 */ /* 0x000fea000b83ffff */
.L_x_63:
[-C--:B------:R-:W-:Y:S02]  /*3360*/  SHF.L.U32 R3, R3, R4.reuse, RZ ;  /* 0x0000000403037219 */ /* 0x080fe400000006ff */
[----:B------:R-:W-:Y:S01]  /*3370*/  SHF.L.U32 R0, R0, R4, RZ ;  /* 0x0000000400007219 */ /* 0x000fe200000006ff */
[----:B------:R-:W-:Y:S02]  /*3380*/  IMAD.SHL.U32 R4, R4, 0x20, RZ ;  /* 0x0000002004047824 */ /* 0x000fe400078e00ff */
[----:B------:R1:W-:Y:S04]  /*3390*/  ATOMS.OR RZ, [UR5+0x14], R3 ;  /* 0x00001403ffff798c */ /* 0x0003e8000b000005 */
[----:B------:R1:W-:Y:S04]  /*33a0*/  ATOMS.OR RZ, [UR5+0x18], R0 ;  /* 0x00001800ffff798c */ /* 0x0003e8000b000005 */
[----:B------:R1:W-:Y:S01]  /*33b0*/  STS [UR6+0x170], R4 ;  /* 0x00017004ff007988 */ /* 0x0003e20008000806 */
[----:B------:R-:W-:Y:S05]  /*33c0*/  BRA `(.L_x_62) ;  /* 0x0000000000107947 */ /* 0x000fea0003800000 */
.L_x_61:
[----:B------:R-:W-:Y:S02]  /*33d0*/  MOV R0, 0xffffffff ;  /* 0xffffffff00007802 */ /* 0x000fe40000000f00 */
[----:B------:R-:W-:-:S03]  /*33e0*/  MOV R4, 0x3410 ;  /* 0x0000341000047802 */ /* 0x000fc60000000f00 */
[----:B------:R1:W-:Y:S04]  /*33f0*/  STS [UR6+0x170], R0 ;  /* 0x00017000ff007988 */ /* 0x0003e80008000806 */
[----:B-1---5:R-:W-:Y:S05]  /*3400*/  CALL.REL.NOINC `($__internal_1_$__cuda_sm10x_tcgen05_guardrail_trap_phase_invalid_during_alloc) ;  /* 0x0000005400c47944 */ /* 0x022fea0003c00000 */
.L_x_62:
[----:B------:R-:W-:Y:S05]  /*3410*/  WARPSYNC.ALL ;  /* 0x0000000000007948 */ /* 0x000fea0003800000 */
[----:B------:R-:W2:Y:S01]  /*3420*/  S2UR UR4, SR_CgaCtaId ;  /* 0x00000000000479c3 */ /* 0x000ea20000008800 */
[----:B------:R-:W-:Y:S01]  /*3430*/  UMOV UR26, 0x400 ;  /* 0x00000400001a7882 */ /* 0x000fe20000000000 */
[----:B------:R-:W-:-:S06]  /*3440*/  NOP ;  /* 0x0000000000007918 */ /* 0x000fcc0000000000 */
[----:B------:R-:W-:Y:S06]  /*3450*/  BAR.ARV 0x6, 0xa0 ;  /* 0x0182800000007b1d */ /* 0x000fec0000002000 */
[----:B------:R-:W3:Y:S01]  /*3460*/  LDCU UR5, c[0x0][0x38c] ;  /* 0x00007180ff0577ac */ /* 0x000ee20008000800 */
[----:B------:R-:W-:Y:S01]  /*3470*/  LOP3.LUT R2, R2, 0xffff, RZ, 0xc0, !PT ;  /* 0x0000ffff02027812 */ /* 0x000fe200078ec0ff */
[----:B------:R-:W-:Y:S01]  /*3480*/  IMAD.MOV.U32 R11, RZ, RZ, 0x1 ;  /* 0x00000001ff0b7424 */ /* 0x000fe200078e00ff */
[----:B------:R-:W-:Y:S01]  /*3490*/  CS2R R8, SRZ ;  /* 0x0000000000087805 */ /* 0x000fe2000001ff00 */
[----:B------:R-:W4:Y:S01]  /*34a0*/  LDCU UR7, c[0x0][0x38c] ;  /* 0x00007180ff0777ac */ /* 0x000f220008000800 */
[----:B------:R-:W-:Y:S01]  /*34b0*/  R2UR UR27, R2 ;  /* 0x00000000021b72ca */ /* 0x000fe200000e0000 */
[----:B------:R-:W-:Y:S01]  /*34c0*/  IMAD.MOV.U32 R10, RZ, RZ, RZ ;  /* 0x000000ffff0a7224 */ /* 0x000fe200078e00ff */
[----:B------:R-:W-:Y:S01]  /*34d0*/  UMOV UR31, URZ ;  /* 0x000000ff001f7c82 */ /* 0x000fe20008000000 */
[----:B------:R-:W-:Y:S01]  /*34e0*/  UMOV UR22, URZ ;  /* 0x000000ff00167c82 */ /* 0x000fe20008000000 */
[----:B--2---:R-:W-:Y:S01]  /*34f0*/  ULEA UR26, UR4, UR26, 0x18 ;  /* 0x0000001a041a7291 */ /* 0x004fe2000f8ec0ff */
[----:B------:R-:W-:Y:S01]  /*3500*/  UMOV UR38, 0x0 ;  /* 0x0000000000267882 */ /* 0x000fe20000000000 */
[----:B------:R-:W-:-:S02]  /*3510*/  UMOV UR39, 0x8100010 ;  /* 0x0810001000277882 */ /* 0x000fc40000000000 */
[----:B------:R-:W-:Y:S02]  /*3520*/  UIADD3 UR4, UPT, UPT, UR26, 0x6400, URZ ;  /* 0x000064001a047890 */ /* 0x000fe4000fffe0ff */
[----:B------:R-:W-:Y:S02]  /*3530*/  UIADD3 UR6, UPT, UPT, UR26, 0x26400, URZ ;  /* 0x000264001a067890 */ /* 0x000fe4000fffe0ff */
[----:B---3--:R-:W-:Y:S01]  /*3540*/  UIADD3 UR5, UPT, UPT, UR5, 0x3f, URZ ;  /* 0x0000003f05057890 */ /* 0x008fe2000fffe0ff */
[----:B-1----:R-:W1:Y:S01]  /*3550*/  LDS R0, [UR26+0x170] ;  /* 0x0001701aff007984 */ /* 0x002e620008000800 */
[----:B------:R-:W-:Y:S01]  /*3560*/  UMOV UR36, 0x0 ;  /* 0x0000000000247882 */ /* 0x000fe20000000000 */
[----:B------:R-:W-:Y:S01]  /*3570*/  UMOV UR37, 0x8100010 ;  /* 0x0810001000257882 */ /* 0x000fe20000000000 */
[----:B------:R-:W-:Y:S02]  /*3580*/  USHF.R.S32.HI UR40, URZ, 0x1f, UR5 ;  /* 0x0000001fff287899 */ /* 0x000fe40008011405 */
[----:B----4-:R-:W-:-:S02]  /*3590*/  UISETP.GE.AND UP4, UPT, UR7, 0x1, UPT ;  /* 0x000000010700788c */ /* 0x010fc4000bf86270 */
[----:B------:R-:W-:Y:S02]  /*35a0*/  ULEA.HI UR40, UR40, UR5, URZ, 0x6 ;  /* 0x0000000528287291 */ /* 0x000fe4000f8f30ff */
[----:B------:R-:W-:Y:S02]  /*35b0*/  USHF.R.U32.HI UR5, URZ, 0x4, UR4 ;  /* 0x00000004ff057899 */ /* 0x000fe40008011604 */
[----:B------:R-:W-:Y:S02]  /*35c0*/  USHF.R.S32.HI UR40, URZ, 0x6, UR40 ;  /* 0x00000006ff287899 */ /* 0x000fe40008011428 */
[----:B------:R-:W-:Y:S02]  /*35d0*/  USHF.R.U32.HI UR4, URZ, 0x4, UR6 ;  /* 0x00000004ff047899 */ /* 0x000fe40008011606 */
[----:B------:R-:W-:Y:S02]  /*35e0*/  UISETP.LT.AND UP0, UPT, UR40, 0x1, UPT ;  /* 0x000000012800788c */ /* 0x000fe4000bf01270 */
[----:B------:R-:W-:-:S02]  /*35f0*/  ULOP3.LUT UR5, UR5, 0x3fff, URZ, 0xc0, !UPT ;  /* 0x00003fff05057892 */ /* 0x000fc4000f8ec0ff */
[----:B------:R-:W-:Y:S02]  /*3600*/  ULOP3.LUT UR4, UR4, 0x3fff, URZ, 0xc0, !UPT ;  /* 0x00003fff04047892 */ /* 0x000fe4000f8ec0ff */
[----:B------:R-:W-:Y:S02]  /*3610*/  USEL UR41, UR40, 0x1, !UP0 ;  /* 0x0000000128297887 */ /* 0x000fe4000c000000 */
[----:B------:R-:W-:Y:S02]  /*3620*/  ULOP3.LUT UR28, UR5, 0x10000, URZ, 0xfc, !UPT ;  /* 0x00010000051c7892 */ /* 0x000fe4000f8efcff */
[----:B------:R-:W-:Y:S02]  /*3630*/  ULOP3.LUT UR29, UR4, 0x10000, URZ, 0xfc, !UPT ;  /* 0x00010000041d7892 */ /* 0x000fe4000f8efcff */
[----:B------:R-:W-:Y:S01]  /*3640*/  UIADD3 UR41, UPT, UPT, -UR41, URZ, URZ ;  /* 0x000000ff29297290 */ /* 0x000fe2000fffe1ff */
[----:B------:R-:W-:Y:S01]  /*3650*/  UMOV UR34, 0x0 ;  /* 0x0000000000227882 */ /* 0x000fe20000000000 */
[----:B------:R-:W-:Y:S01]  /*3660*/  UMOV UR35, 0x8100010 ;  /* 0x0810001000237882 */ /* 0x000fe20000000000 */
[----:B------:R-:W-:Y:S01]  /*3670*/  UMOV UR32, 0x0 ;  /* 0x0000000000207882 */ /* 0x000fe20000000000 */
[----:B------:R-:W-:Y:S01]  /*3680*/  UMOV UR33, 0x8100010 ;  /* 0x0810001000217882 */ /* 0x000fe20000000000 */
[----:B-1----:R-:W-:-:S15]  /*3690*/  R2UR UR42, R0 ;  /* 0x00000000002a72ca */ /* 0x002fde00000e0000 */
.L_x_71:
[----:B------:R-:W-:Y:S02]  /*36a0*/  LEA R0, R10, UR26, 0x3 ;  /* 0x0000001a0a007c11 */ /* 0x000fe4000f8e18ff */
[----:B------:R-:W-:Y:S02]  /*36b0*/  SHF.L.U32 R5, R9, 0x1f, RZ ;  /* 0x0000001f09057819 */ /* 0x000fe400000006ff */
[----:B------:R-:W-:Y:S01]  /*36c0*/  PLOP3.LUT P0, PT, PT, PT, UP4, 0x80, 0x8 ;  /* 0x000000000008781c */ /* 0x000fe20003f0f048 */
[----:B------:R-:W-:Y:S01]  /*36d0*/  VIADD R3, R0, 0xd0 ;  /* 0x000000d000037836 */ /* 0x000fe20000000000 */
[----:B-1----:R-:W1:Y:S02]  /*36e0*/  SYNCS.PHASECHK.TRANS64.TRYWAIT P1, [R0+URZ+0xc0], R5 ;  /* 0x0000c005000075a7 */ /* 0x002e6400080211ff */
[----:B-1-3--:R-:W-:Y:S09]  /*36f0*/  @!P1 BRA `(.L_x_65) ;  /* 0x0000004c007c9947 */ /* 0x00aff20003800000 */
.L_x_150:
[----:B------:R-:W-:Y:S01]  /*3700*/  LEA R4, R10, UR26, 0x4 ;  /* 0x0000001a0a047c11 */ /* 0x000fe2000f8e20ff */
[----:B------:R-:W-:Y:S01]  /*3710*/  @UP4 ULEA UR4, UR22, UR26, 0x3 ;  /* 0x0000001a16044291 */ /* 0x000fe2000f8e18ff */
[----:B------:R-:W-:Y:S01]  /*3720*/  PLOP3.LUT P2, PT, PT, PT, PT, 0x80, 0x8 ;  /* 0x000000000008781c */ /* 0x000fe20003f4f070 */
[----:B------:R-:W-:Y:S01]  /*3730*/  ULEA UR30, UR31, UR26, 0x3 ;  /* 0x0000001a1f1e7291 */ /* 0x000fe2000f8e18ff */
[----:B------:R-:W-:Y:S01]  /*3740*/  PRMT R3, RZ, 0x654, R3 ;  /* 0x00000654ff037816 */ /* 0x000fe20000000003 */
[----:B------:R-:W-:Y:S01]  /*3750*/  ULEA UR11, UR31, UR42, 0x6 ;  /* 0x0000002a1f0b7291 */ /* 0x000fe2000f8e30ff */
[----:B-1----:R-:W1:Y:S01]  /*3760*/  LDS.128 R4, [R4+0x150] ;  /* 0x0001500004047984 */ /* 0x002e620000000c00 */
[----:B------:R-:W-:Y:S02]  /*3770*/  @P0 SHF.L.U32 R2, R8, 0x1f, RZ ;  /* 0x0000001f08020819 */ /* 0x000fe400000006ff */
[----:B------:R-:W-:Y:S01]  /*3780*/  SHF.L.U32 R0, R11, 0x1f, RZ ;  /* 0x0000001f0b007819 */ /* 0x000fe200000006ff */
[----:B------:R-:W-:Y:S01]  /*3790*/  @!PT LDS RZ, [RZ] ;  /* 0x00000000fffff984 */ /* 0x000fe20000000800 */
[----:B------:R-:W-:Y:S01]  /*37a0*/  @!PT LDS RZ, [RZ] ;  /* 0x00000000fffff984 */ /* 0x000fe20000000800 */
[----:B------:R-:W-:Y:S01]  /*37b0*/  @!PT LDS RZ, [RZ] ;  /* 0x00000000fffff984 */ /* 0x000fe20000000800 */
[----:B------:R-:W-:Y:S01]  /*37c0*/  @!PT LDS RZ, [RZ] ;  /* 0x00000000fffff984 */ /* 0x000fe20000000800 */
[----:B------:R2:W-:Y:S06]  /*37d0*/  MEMBAR.ALL.CTA ;  /* 0x0000000000007992 */ /* 0x0005ec0000008000 */
[----:B--2---:R-:W2:Y:S02]  /*37e0*/  FENCE.VIEW.ASYNC.S ;  /* 0x00000000000073c6 */ /* 0x004ea40000000000 */
[----:B--2---:R2:W-:Y:S01]  /*37f0*/  SYNCS.ARRIVE.TRANS64.RED.A1T0 RZ, [R3+URZ], RZ ;  /* 0x000000ff03ff79a7 */ /* 0x0045e200081004ff */
[----:B------:R2:W3:Y:S01]  /*3800*/  @P0 SYNCS.PHASECHK.TRANS64.TRYWAIT P2, [UR4], R2 ;  /* 0x00000002ff0005a7 */ /* 0x0004e20008041104 */
[----:B-1----:R-:W-:Y:S01]  /*3810*/  LOP3.LUT P1, RZ, R6, 0x1, RZ, 0xc0, !PT ;  /* 0x0000000106ff7812 */ /* 0x002fe2000782c0ff */
[----:B------:R-:W1:Y:S02]  /*3820*/  SYNCS.PHASECHK.TRANS64.TRYWAIT P0, [UR30+0x100], R0 ;  /* 0x00010000ff0075a7 */ /* 0x000e64000800111e */
[----:B-123--:R-:W-:Y:S10]  /*3830*/  @!P0 BRA `(.L_x_66) ;  /* 0x0000004c00408947 */ /* 0x00eff40003800000 */
.L_x_152:
[----:B------:R-:W-:Y:S01]  /*3840*/  IADD3 R10, PT, PT, R10, 0x1, RZ ;  /* 0x000000010a0a7810 */ /* 0x000fe20007ffe0ff */
[----:B------:R-:W-:Y:S06]  /*3850*/  BRA.U !UP4, `(.L_x_67) ;  /* 0x000000010cc07547 */ /* 0x000fec000b800000 */
[----:B------:R-:W-:Y:S01]  /*3860*/  UPLOP3.LUT UP2, UPT, UPT, UPT, UPT, 0x40, 0x4 ;  /* 0x000000000004789c */ /* 0x000fe20003f4e870 */
[----:B------:R-:W-:Y:S01]  /*3870*/  UMOV UR24, UR41 ;  /* 0x0000002900187c82 */ /* 0x000fe20008000000 */
[----:B------:R-:W-:Y:S01]  /*3880*/  UMOV UR23, UR40 ;  /* 0x0000002800177c82 */ /* 0x000fe20008000000 */
[----:B------:R-:W-:-:S08]  /*3890*/  UMOV UR10, UR22 ;  /* 0x00000016000a7c82 */ /* 0x000fd00008000000 */
.L_x_70:
[----:B------:R-:W-:Y:S02]  /*38a0*/  UIADD3 UR24, UPT, UPT, UR24, 0x1, URZ ;  /* 0x0000000118187890 */ /* 0x000fe4000fffe0ff */
[----:B--2---:R-:W-:Y:S02]  /*38b0*/  ULEA UR5, UR10, UR26, 0x3 ;  /* 0x0000001a0a057291 */ /* 0x004fe4000f8e18ff */
[----:B------:R-:W-:Y:S01]  /*38c0*/  UISETP.NE.AND UP3, UPT, UR24, URZ, UPT ;  /* 0x000000ff1800728c */ /* 0x000fe2000bf65270 */
[----:B---3--:R-:W-:Y:S10]  /*38d0*/  @P2 BRA `(.L_x_68) ;  /* 0x00000000000c2947 */ /* 0x008ff40003800000 */
[----:B-1----:R-:W-:Y:S04]  /*38e0*/  SHF.L.U32 R3, R8, 0x1f, RZ ;  /* 0x0000001f08037819 */ /* 0x002fe800000006ff */
[----:B------:R-:W1:Y:S02]  /*38f0*/  SYNCS.PHASECHK.TRANS64.TRYWAIT P0, [UR5], R3 ;  /* 0x00000003ff0075a7 */ /* 0x000e640008001105 */
[----:B-1----:R-:W-:Y:S05]  /*3900*/  @!P0 BRA `(.L_x_69) ;  /* 0x0000004c00248947 */ /* 0x002fea0003800000 */
.L_x_68:
[----:B------:R-:W-:Y:S01]  /*3910*/  UISETP.NE.AND UP0, UPT, UR23, 0x1, UPT ;  /* 0x000000011700788c */ /* 0x000fe2000bf05270 */
[----:B------:R-:W-:Y:S01]  /*3920*/  PLOP3.LUT P2, PT, PT, PT, PT, 0x80, 0x8 ;  /* 0x000000000008781c */ /* 0x000fe20003f4f070 */
[----:B------:R-:W-:Y:S02]  /*3930*/  UIADD3 UR4, UPT, UPT, UR10, 0x1, URZ ;  /* 0x000000010a047890 */ /* 0x000fe4000fffe0ff */
[----:B------:R-:W-:Y:S02]  /*3940*/  UIADD3 UR25, UPT, UPT, UR5, 0x40, URZ ;  /* 0x0000004005197890 */ /* 0x000fe4000fffe0ff */
[----:B------:R-:W-:Y:S01]  /*3950*/  UISETP.NE.AND UP1, UPT, UR4, 0x8, UPT ;  /* 0x000000080400788c */ /* 0x000fe2000bf25270 */
[----:B------:R-:W-:Y:S01]  /*3960*/  PLOP3.LUT P0, PT, PT, PT, UP0, 0x80, 0x8 ;  /* 0x000000000008781c */ /* 0x000fe20003f0f008 */
[----:B------:R-:W-:Y:S02]  /*3970*/  UIADD3 UR23, UPT, UPT, UR23, -0x1, URZ ;  /* 0xffffffff17177890 */ /* 0x000fe4000fffe0ff */
[----:B------:R-:W-:Y:S02]  /*3980*/  USEL UR6, URZ, 0x1, UP1 ;  /* 0x00000001ff067887 */ /* 0x000fe40008800000 */
[----:B------:R-:W-:Y:S01]  /*3990*/  USEL UR22, UR4, URZ, UP1 ;  /* 0x000000ff04167287 */ /* 0x000fe20008800000 */
[----:B------:R-:W-:Y:S01]  /*39a0*/  UMOV UR7, 0x40004040 ;  /* 0x4000404000077882 */ /* 0x000fe20000000000 */
[----:B------:R-:W-:Y:S02]  /*39b0*/  UMOV UR5, 0x40004040 ;  /* 0x4000404000057882 */ /* 0x000fe40000000000 */
[----:B------:R-:W-:Y:S01]  /*39c0*/  @UP0 ULEA UR4, UR22, UR26, 0x3 ;  /* 0x0000001a16040291 */ /* 0x000fe2000f8e18ff */
[----:B------:R-:W-:Y:S01]  /*39d0*/  LOP3.LUT R8, R8, UR6, RZ, 0x3c, !PT ;  /* 0x0000000608087c12 */ /* 0x000fe2000f8e3cff */
[----:B------:R-:W-:Y:S01]  /*39e0*/  ULEA UR6, UR10, UR29, 0x9 ;  /* 0x0000001d0a067291 */ /* 0x000fe2000f8e48ff */
[----:B------:R-:W-:Y:S02]  /*39f0*/  UMOV UR21, 0x40004040 ;  /* 0x4000404000157882 */ /* 0x000fe40000000000 */
[----:B-1----:R-:W-:Y:S01]  /*3a00*/  @P0 SHF.L.U32 R0, R8, 0x1f, RZ ;  /* 0x0000001f08000819 */ /* 0x002fe200000006ff */
[----:B------:R-:W-:Y:S02]  /*3a10*/  UIADD3 UR20, UPT, UPT, UR6, 0x2, URZ ;  /* 0x0000000206147890 */ /* 0x000fe4000fffe0ff */
[----:B------:R-:W-:Y:S01]  /*3a20*/  UIADD3 UR16, UPT, UPT, UR6, 0x4, URZ ;  /* 0x0000000406107890 */ /* 0x000fe2000fffe0ff */
[----:B------:R2:W3:Y:S01]  /*3a30*/  @P0 SYNCS.PHASECHK.TRANS64.TRYWAIT P2, [UR4], R0 ;  /* 0x00000000ff0005a7 */ /* 0x0004e20008041104 */
[----:B------:R-:W-:Y:S02]  /*3a40*/  ULEA UR4, UR10, UR28, 0xa ;  /* 0x0000001c0a047291 */ /* 0x000fe4000f8e50ff */
[----:B------:R-:W-:Y:S02]  /*3a50*/  UIADD3 UR12, UPT, UPT, UR6, 0x6, URZ ;  /* 0x00000006060c7890 */ /* 0x000fe4000fffe0ff */
[----:B------:R-:W-:Y:S02]  /*3a60*/  UIADD3 UR18, UPT, UPT, UR4, 0x2, URZ ;  /* 0x0000000204127890 */ /* 0x000fe4000fffe0ff */
[----:B------:R-:W-:Y:S02]  /*3a70*/  UIADD3 UR14, UPT, UPT, UR4, 0x4, URZ ;  /* 0x00000004040e7890 */ /* 0x000fe4000fffe0ff */
[----:B------:R-:W-:Y:S01]  /*3a80*/  UIADD3 UR8, UPT, UPT, UR4, 0x6, URZ ;  /* 0x0000000604087890 */ /* 0x000fe2000fffe0ff */
[----:B------:R2:W-:Y:S01]  /*3a90*/  UTCHMMA gdesc[UR4], gdesc[UR6], tmem[UR11], tmem[UR38], idesc[UR39], UP2 ;  /* 0x00ff2606040075ea */ /* 0x0005e2000900000b */
[----:B------:R-:W-:Y:S01]  /*3aa0*/  UPLOP3.LUT UP2, UPT, UPT, UPT, UPT, 0x80, 0x8 ;  /* 0x000000000008789c */ /* 0x000fe20003f4f070 */
[----:B------:R-:W-:Y:S01]  /*3ab0*/  UMOV UR19, 0x40004040 ;  /* 0x4000404000137882 */ /* 0x000fe20000000000 */
[----:B------:R-:W-:Y:S01]  /*3ac0*/  UMOV UR17, 0x40004040 ;  /* 0x4000404000117882 */ /* 0x000fe20000000000 */
[----:B------:R2:W-:Y:S01]  /*3ad0*/  UTCHMMA gdesc[UR18], gdesc[UR20], tmem[UR11], tmem[UR36], idesc[UR37], UPT ;  /* 0x00ff2414120075ea */ /* 0x0005e2000b80000b */
[----:B------:R-:W-:Y:S01]  /*3ae0*/  UMOV UR15, 0x40004040 ;  /* 0x40004040000f7882 */ /* 0x000fe20000000000 */
[----:B------:R-:W-:Y:S01]  /*3af0*/  UMOV UR13, 0x40004040 ;  /* 0x40004040000d7882 */ /* 0x000fe20000000000 */
[----:B------:R-:W-:Y:S01]  /*3b00*/  UMOV UR9, 0x40004040 ;  /* 0x4000404000097882 */ /* 0x000fe20000000000 */
[----:B------:R2:W-:Y:S01]  /*3b10*/  UTCHMMA gdesc[UR14], gdesc[UR16], tmem[UR11], tmem[UR34], idesc[UR35], UPT ;  /* 0x00ff22100e0075ea */ /* 0x0005e2000b80000b */
[----:B------:R2:W-:Y:S01]  /*3b20*/  UTCHMMA gdesc[UR8], gdesc[UR12], tmem[UR11], tmem[UR32], idesc[UR33], UPT ;  /* 0x00ff200c080075ea */ /* 0x0005e2000b80000b */
[----:B------:R2:W-:Y:S01]  /*3b30*/  UTCBAR.MULTICAST [UR25], URZ, UR27 ;  /* 0x000000ff190073e9 */ /* 0x0005e2000800081b */
[----:B------:R-:W-:Y:S01]  /*3b40*/  UMOV UR10, UR22 ;  /* 0x00000016000a7c82 */ /* 0x000fe20008000000 */
[----:B------:R-:W-:Y:S05]  /*3b50*/  BRA.U UP3, `(.L_x_70) ;  /* 0xfffffffd03507547 */ /* 0x000fea000b83ffff */
.L_x_67:
[----:B--2---:R-:W-:Y:S01]  /*3b60*/  UIADD3 UR4, UPT, UPT, UR31, 0x1, URZ ;  /* 0x000000011f047890 */ /* 0x004fe2000fffe0ff */
[C---:B------:R-:W-:Y:S01]  /*3b70*/  ISETP.NE.AND P0, PT, R10.reuse, 0x2, PT ;  /* 0x000000020a00780c */ /* 0x040fe20003f05270 */
[----:B------:R-:W-:Y:S02]  /*3b80*/  UIADD3 UR5, UPT, UPT, UR30, 0xe0, URZ ;  /* 0x000000e01e057890 */ /* 0x000fe4000fffe0ff */
[----:B------:R-:W-:Y:S01]  /*3b90*/  UISETP.NE.AND UP0, UPT, UR4, 0x4, UPT ;  /* 0x000000040400788c */ /* 0x000fe2000bf05270 */
[----:B-1----:R-:W-:Y:S02]  /*3ba0*/  SEL R0, RZ, 0x1, P0 ;  /* 0x00000001ff007807 */ /* 0x002fe40000000000 */
[----:B------:R-:W-:Y:S01]  /*3bb0*/  SEL R10, R10, RZ, P0 ;  /* 0x000000ff0a0a7207 */ /* 0x000fe20000000000 */
[----:B------:R-:W-:Y:S01]  /*3bc0*/  USEL UR6, URZ, 0x1, UP0 ;  /* 0x00000001ff067887 */ /* 0x000fe20008000000 */
[----:B------:R-:W-:Y:S01]  /*3bd0*/  LOP3.LUT R9, R9, R0, RZ, 0x3c, !PT ;  /* 0x0000000009097212 */ /* 0x000fe200078e3cff */
[----:B------:R-:W-:Y:S01]  /*3be0*/  USEL UR31, UR4, URZ, UP0 ;  /* 0x000000ff041f7287 */ /* 0x000fe20008000000 */
[----:B------:R1:W-:Y:S03]  /*3bf0*/  UTCBAR [UR5], URZ ;  /* 0x000000ff050073e9 */ /* 0x0003e600080000ff */
[----:B------:R-:W-:Y:S01]  /*3c00*/  LOP3.LUT R11, R11, UR6, RZ, 0x3c, !PT ;  /* 0x000000060b0b7c12 */ /* 0x000fe2000f8e3cff */
[----:B------:R-:W-:Y:S07]  /*3c10*/  @P1 BRA `(.L_x_71) ;  /* 0xfffffff800a01947 */ /* 0x000fee000383ffff */
[----:B------:R-:W2:Y:S01]  /*3c20*/  S2UR UR8, SR_CgaCtaId ;  /* 0x00000000000879c3 */ /* 0x000ea20000008800 */
[----:B------:R-:W-:Y:S01]  /*3c30*/  ELECT P0, URZ, PT ;  /* 0x0000000000ff782f */ /* 0x000fe20003800000 */
[----:B------:R-:W-:Y:S01]  /*3c40*/  IMAD.MOV.U32 R0, RZ, RZ, 0x1 ;  /* 0x00000001ff007424 */ /* 0x000fe200078e00ff */
[----:B------:R-:W-:Y:S01]  /*3c50*/  UIADD3 UR26, UPT, UPT, UR26, 0x100, URZ ;  /* 0x000001001a1a7890 */ /* 0x000fe2000fffe0ff */
[----:B------:R-:W-:Y:S01]  /*3c60*/  SHF.L.U32 R3, R11, 0x1f, RZ ;  /* 0x0000001f0b037819 */ /* 0x000fe200000006ff */
[----:B------:R-:W-:-:S03]  /*3c70*/  UMOV UR4, 0x40 ;  /* 0x0000004000047882 */ /* 0x000fc60000000000 */
[----:B------:R-:W-:Y:S01]  /*3c80*/  UVIRTCOUNT.DEALLOC.SMPOOL 0x80 ;  /* 0x000000800000784c */ /* 0x000fe20000000000 */
[----:B--2---:R-:W-:Y:S02]  /*3c90*/  ULEA UR8, UR8, UR4, 0x18 ;  /* 0x0000000408087291 */ /* 0x004fe4000f8ec0ff */
[----:B------:R-:W-:-:S07]  /*3ca0*/  ULEA UR4, UR31, UR26, 0x3 ;  /* 0x0000001a1f047291 */ /* 0x000fce000f8e18ff */
[----:B------:R2:W-:Y:S02]  /*3cb0*/  @P0 STS.U8 [UR8+0x1c], R0 ;  /* 0x00001c00ff000988 */ /* 0x0005e40008000008 */
[----:B------:R-:W4:Y:S02]  /*3cc0*/  SYNCS.PHASECHK.TRANS64.TRYWAIT P0, [UR4], R3 ;  /* 0x00000003ff0075a7 */ /* 0x000f240008001104 */
[----:B--2-4-:R-:W-:Y:S05]  /*3cd0*/  @!P0 BRA `(.L_x_72) ;  /* 0x0000004800488947 */ /* 0x014fea0003800000 */
.L_x_155:
[----:B------:R-:W-:-:S04]  /*3ce0*/  UIADD3 UR4, UPT, UPT, UR31, 0x1, URZ ;  /* 0x000000011f047890 */ /* 0x000fc8000fffe0ff */
[----:B------:R-:W-:-:S04]  /*3cf0*/  UISETP.NE.AND UP0, UPT, UR4, 0x4, UPT ;  /* 0x000000040400788c */ /* 0x000fc8000bf05270 */
[----:B------:R-:W-:Y:S02]  /*3d00*/  USEL UR6, URZ, 0x1, UP0 ;  /* 0x00000001ff067887 */ /* 0x000fe40008000000 */
[----:B------:R-:W-:-:S04]  /*3d10*/  USEL UR4, UR4, URZ, UP0 ;  /* 0x000000ff04047287 */ /* 0x000fc80008000000 */
[----:B-1----:R-:W-:Y:S01]  /*3d20*/  ULEA UR5, UR4, UR26, 0x3 ;  /* 0x0000001a04057291 */ /* 0x002fe2000f8e18ff */
[----:B------:R-:W-:-:S04]  /*3d30*/  LOP3.LUT R2, R11, UR6, RZ, 0x3c, !PT ;  /* 0x000000060b027c12 */ /* 0x000fc8000f8e3cff */
[----:B--2---:R-:W-:-:S04]  /*3d40*/  SHF.L.U32 R3, R2, 0x1f, RZ ;  /* 0x0000001f02037819 */ /* 0x004fc800000006ff */
[----:B------:R-:W1:Y:S02]  /*3d50*/  SYNCS.PHASECHK.TRANS64.TRYWAIT P0, [UR5], R3 ;  /* 0x00000003ff0075a7 */ /* 0x000e640008001105 */
[----:B-1----:R-:W-:Y:S05]  /*3d60*/  @!P0 BRA `(.L_x_73) ;  /* 0x00000048003c8947 */ /* 0x002fea0003800000 */
.L_x_157:
        /* <DEDUP_REMOVED lines=9> */
.L_x_159:
[----:B------:R-:W-:-:S04]  /*3e00*/  UIADD3 UR4, UPT, UPT, UR4, 0x1, URZ ;  /* 0x0000000104047890 */ /* 0x000fc8000fffe0ff */
[----:B------:R-:W-:-:S04]  /*3e10*/  UISETP.NE.AND UP0, UPT, UR4, 0x4, UPT ;  /* 0x000000040400788c */ /* 0x000fc8000bf05270 */
[----:B------:R-:W-:Y:S02]  /*3e20*/  USEL UR5, URZ, 0x1, UP0 ;  /* 0x00000001ff057887 */ /* 0x000fe40008000000 */
[----:B------:R-:W-:-:S04]  /*3e30*/  USEL UR4, UR4, URZ, UP0 ;  /* 0x000000ff04047287 */ /* 0x000fc80008000000 */
[----:B------:R-:W-:Y:S01]  /*3e40*/  ULEA UR4, UR4, UR26, 0x3 ;  /* 0x0000001a04047291 */ /* 0x000fe2000f8e18ff */
[----:B-1----:R-:W-:-:S04]  /*3e50*/  LOP3.LUT R3, R2, UR5, RZ, 0x3c, !PT ;  /* 0x0000000502037c12 */ /* 0x002fc8000f8e3cff */
[----:B------:R-:W-:-:S04]  /*3e60*/  SHF.L.U32 R3, R3, 0x1f, RZ ;  /* 0x0000001f03037819 */ /* 0x000fc800000006ff */
[----:B------:R-:W1:Y:S02]  /*3e70*/  SYNCS.PHASECHK.TRANS64.TRYWAIT P0, [UR4], R3 ;  /* 0x00000003ff0075a7 */ /* 0x000e640008001104 */
[----:B-1----:R-:W-:Y:S05]  /*3e80*/  @!P0 BRA `(.L_x_75) ;  /* 0x0000004800248947 */ /* 0x002fea0003800000 */
.L_x_161:
[----:B------:R-:W-:Y:S01]  /*3e90*/  NOP ;  /* 0x0000000000007918 */ /* 0x000fe20000000000 */
[----:B-1----:R-:W1:Y:S01]  /*3ea0*/  LDS R0, [UR8+0x14] ;  /* 0x00001408ff007984 */ /* 0x002e620008000800 */
[----:B------:R-:W-:Y:S01]  /*3eb0*/  ULOP3.LUT UR4, UR42, 0xffff, URZ, 0xc0, !UPT ;  /* 0x0000ffff2a047892 */ /* 0x000fe2000f8ec0ff */
[----:B------:R-:W-:Y:S01]  /*3ec0*/  UMOV UR5, 0xffff ;  /* 0x0000ffff00057882 */ /* 0x000fe20000000000 */
[----:B------:R-:W-:Y:S02]  /*3ed0*/  UMOV UR6, 0x1 ;  /* 0x0000000100067882 */ /* 0x000fe40000000000 */
[----:B------:R-:W-:-:S04]  /*3ee0*/  USHF.R.U32.HI UR4, URZ, 0x5, UR4 ;  /* 0x00000005ff047899 */ /* 0x000fc80008011604 */
[----:B------:R-:W-:Y:S02]  /*3ef0*/  USHF.L.U32 UR5, UR5, UR4, URZ ;  /* 0x0000000405057299 */ /* 0x000fe400080006ff */
[----:B------:R-:W-:-:S04]  /*3f00*/  USHF.L.U32 UR4, UR6, UR4, URZ ;  /* 0x0000000406047299 */ /* 0x000fc800080006ff */
[----:B-1----:R-:W-:-:S04]  /*3f10*/  LOP3.LUT R0, R0, UR5, RZ, 0xc0, !PT ;  /* 0x0000000500007c12 */ /* 0x002fc8000f8ec0ff */
[----:B------:R-:W-:-:S13]  /*3f20*/  ISETP.NE.AND P0, PT, R0, UR5, PT ;  /* 0x0000000500007c0c */ /* 0x000fda000bf05270 */
[----:B------:R-:W-:Y:S05]  /*3f30*/  @P0 BRA `(.L_x_76) ;  /* 0x0000000000580947 */ /* 0x000fea0003800000 */
[----:B------:R-:W1:Y:S02]  /*3f40*/  LDS R0, [UR8+0x18] ;  /* 0x00001808ff007984 */ /* 0x000e640008000800 */
[----:B-1----:R-:W-:-:S04]  /*3f50*/  LOP3.LUT R0, R0, UR4, RZ, 0xc0, !PT ;  /* 0x0000000400007c12 */ /* 0x002fc8000f8ec0ff */
[----:B------:R-:W-:-:S13]  /*3f60*/  ISETP.NE.AND P0, PT, R0, UR4, PT ;  /* 0x0000000400007c0c */ /* 0x000fda000bf05270 */
[----:B------:R-:W-:Y:S05]  /*3f70*/  @P0 BRA `(.L_x_77) ;  /* 0x00000000003c0947 */ /* 0x000fea0003800000 */
[----:B------:R-:W1:Y:S01]  /*3f80*/  S2R R2, SR_LANEID ;  /* 0x0000000000027919 */ /* 0x000e620000000000 */
[----:B------:R-:W-:Y:S01]  /*3f90*/  ULOP3.LUT UR5, URZ, UR5, URZ, 0x33, !UPT ;  /* 0x00000005ff057292 */ /* 0x000fe2000f8e33ff */
[----:B------:R-:W-:Y:S01]  /*3fa0*/  LOP3.LUT R4, RZ, UR4, RZ, 0x33, !PT ;  /* 0x00000004ff047c12 */ /* 0x000fe2000f8e33ff */
[----:B------:R-:W-:Y:S02]  /*3fb0*/  VOTEU.ANY UR4, UPT, PT ;  /* 0x0000000000047886 */ /* 0x000fe400038e0100 */
[----:B------:R-:W-:Y:S01]  /*3fc0*/  UFLO.U32 UR4, UR4 ;  /* 0x00000004000472bd */ /* 0x000fe200080e0000 */
[----:B------:R-:W2:Y:S01]  /*3fd0*/  REDUX UR6, R4 ;  /* 0x00000000040673c4 */ /* 0x000ea20000000000 */
[----:B------:R-:W-:-:S06]  /*3fe0*/  IMAD.U32 R0, RZ, RZ, UR5 ;  /* 0x00000005ff007e24 */ /* 0x000fcc000f8e00ff */
[----:B------:R4:W-:Y:S01]  /*3ff0*/  UTCATOMSWS.AND URZ, UR5 ;  /* 0x0000000500ff79e3 */ /* 0x0009e20008000000 */
[----:B------:R-:W3:Y:S01]  /*4000*/  REDUX UR7, R0 ;  /* 0x00000000000773c4 */ /* 0x000ee20000000000 */
[----:B-1----:R-:W-:Y:S01]  /*4010*/  ISETP.EQ.U32.AND P0, PT, R2, UR4, PT ;  /* 0x0000000402007c0c */ /* 0x002fe2000bf02070 */
[----:B--2---:R-:W-:Y:S01]  /*4020*/  IMAD.U32 R2, RZ, RZ, UR6 ;  /* 0x00000006ff027e24 */ /* 0x004fe2000f8e00ff */
[----:B---3--:R-:W-:-:S11]  /*4030*/  MOV R3, UR7 ;  /* 0x0000000700037c02 */ /* 0x008fd60008000f00 */
[----:B------:R4:W-:Y:S04]  /*4040*/  @P0 ATOMS.AND RZ, [UR8+0x14], R3 ;  /* 0x00001403ffff098c */ /* 0x0009e8000a800008 */
[----:B------:R4:W-:Y:S01]  /*4050*/  @P0 ATOMS.AND RZ, [UR8+0x18], R2 ;  /* 0x00001802ffff098c */ /* 0x0009e2000a800008 */
[----:B------:R-:W-:Y:S05]  /*4060*/  BRA `(.L_x_78) ;  /* 0x0000000000147947 */ /* 0x000fea0003800000 */
.L_x_77:
[----:B------:R-:W-:Y:S02]  /*4070*/  MOV R2, 0x4090 ;  /* 0x0000409000027802 */ /* 0x000fe40000000f00 */
[----:B---3-5:R-:W-:Y:S05]  /*4080*/  CALL.REL.NOINC `($__internal_0_$__cuda_sm10x_tcgen05_guardrail_trap_col_being_dealloced_not_returned_by_alloc) ;  /* 0x0000004800987944 */ /* 0x028fea0003c00000 */
[----:B------:R-:W-:Y:S05]  /*4090*/  BRA `(.L_x_78) ;  /* 0x0000000000087947 */ /* 0x000fea0003800000 */
.L_x_76:
[----:B------:R-:W-:Y:S02]  /*40a0*/  MOV R2, 0x40c0 ;  /* 0x000040c000027802 */ /* 0x000fe40000000f00 */
[----:B---3-5:R-:W-:Y:S05]  /*40b0*/  CALL.REL.NOINC `($__internal_2_$__cuda_sm10x_tcgen05_guardrail_trap_unallocated_columns_being_dealloced) ;  /* 0x0000004800a47944 */ /* 0x028fea0003c00000 */
.L_x_78:
[----:B------:R-:W-:Y:S01]  /*40c0*/  NOP ;  /* 0x0000000000007918 */ /* 0x000fe20000000000 */
[----:B----4-:R-:W-:Y:S05]  /*40d0*/  EXIT ;  /* 0x000000000000794d */ /* 0x010fea0003800000 */
.L_x_60:
[----:B------:R-:W-:-:S09]  /*40e0*/  UISETP.NE.OR UP0, UPT, UR22, 0x3, !UP3 ;  /* 0x000000031600788c */ /* 0x000fd2000df05670 */
[----:B------:R-:W-:Y:S05]  /*40f0*/  BRA.U UP0, `(.L_x_79) ;  /* 0x0000000d00fc7547 */ /* 0x000fea000b800000 */
[----:B------:R-:W1:Y:S01]  /*4100*/  S2UR UR6, SR_CgaCtaId ;  /* 0x00000000000679c3 */ /* 0x000e620000008800 */
[----:B------:R-:W2:Y:S01]  /*4110*/  LDCU UR28, c[0x0][0x370] ;  /* 0x00006e00ff1c77ac */ /* 0x000ea20008000800 */
[----:B------:R-:W-:Y:S02]  /*4120*/  HFMA2 R13, -RZ, RZ, 0, 0 ;  /* 0x00000000ff0d7431 */ /* 0x000fe400000001ff */
[----:B------:R-:W-:Y:S01]  /*4130*/  IMAD.MOV.U32 R15, RZ, RZ, 0x1 ;  /* 0x00000001ff0f7424 */ /* 0x000fe200078e00ff */
[----:B------:R-:W-:Y:S01]  /*4140*/  MOV R7, 0x2000 ;  /* 0x0000200000077802 */ /* 0x000fe20000000f00 */
[----:B------:R-:W2:Y:S01]  /*4150*/  LDCU.128 UR32, c[0x0][0xb10] ;  /* 0x00016200ff2077ac */ /* 0x000ea20008000c00 */
[----:B------:R-:W-:Y:S01]  /*4160*/  IMAD.MOV.U32 R14, RZ, RZ, RZ ;  /* 0x000000ffff0e7224 */ /* 0x000fe200078e00ff */
[----:B------:R-:W3:Y:S01]  /*4170*/  LDC.64 R16, c[0x0][0x348] ;  /* 0x0000d200ff107b82 */ /* 0x000ee20000000a00 */
[----:B------:R-:W4:Y:S01]  /*4180*/  LDCU UR27, c[0x0][0x374] ;  /* 0x00006e80ff1b77ac */ /* 0x000f220008000800 */
[----:B------:R-:W4:Y:S06]  /*4190*/  LDCU UR15, c[0x0][0xb0c] ;  /* 0x00016180ff0f77ac */ /* 0x000f2c0008000800 */
[----:B------:R-:W3:Y:S01]  /*41a0*/  LDC.64 R2, c[0x0][0x888] ;  /* 0x00022200ff027b82 */ /* 0x000ee20000000a00 */
[----:B------:R-:W4:Y:S01]  /*41b0*/  LDCU UR38, c[0x0][0xb20] ;  /* 0x00016400ff2677ac */ /* 0x000f220008000800 */
[----:B------:R-:W4:Y:S06]  /*41c0*/  LDCU UR4, c[0x0][0xb30] ;  /* 0x00016600ff0477ac */ /* 0x000f2c0008000800 */
[----:B------:R-:W3:Y:S01]  /*41d0*/  LDC.64 R4, c[0x0][0x890] ;  /* 0x00022400ff047b82 */ /* 0x000ee20000000a00 */
[----:B------:R-:W-:Y:S01]  /*41e0*/  UMOV UR24, 0x400 ;  /* 0x0000040000187882 */ /* 0x000fe20000000000 */
[----:B------:R-:W-:-:S02]  /*41f0*/  UPLOP3.LUT UP3, UPT, UPT, UPT, UPT, 0x40, 0x4 ;  /* 0x000000000004789c */ /* 0x000fc40003f6e870 */
[----:B-1----:R-:W-:Y:S02]  /*4200*/  ULEA UR24, UR6, UR24, 0x18 ;  /* 0x0000001806187291 */ /* 0x002fe4000f8ec0ff */
[----:B--2---:R-:W-:Y:S02]  /*4210*/  UIMAD.WIDE.U32 UR6, UR28, UR32, URZ ;  /* 0x000000201c0672a5 */ /* 0x004fe4000f8e00ff */
[----:B----4-:R-:W-:Y:S02]  /*4220*/  UIMAD.WIDE.U32 UR8, UR27, UR35, URZ ;  /* 0x000000231b0872a5 */ /* 0x010fe4000f8e00ff */
[----:B------:R-:W-:Y:S02]  /*4230*/  UISETP.GE.AND UP0, UPT, UR40, 0x1, UPT ;  /* 0x000000012800788c */ /* 0x000fe4000bf06270 */
[----:B------:R-:W-:Y:S01]  /*4240*/  UISETP.NE.AND UP4, UPT, UR40, 0x1, UPT ;  /* 0x000000012800788c */ /* 0x000fe2000bf85270 */
[----:B------:R-:W-:Y:S02]  /*4250*/  UMOV UR6, UR7 ;  /* 0x0000000700067c82 */ /* 0x000fe40008000000 */
[----:B------:R-:W-:Y:S01]  /*4260*/  UMOV UR29, UR9 ;  /* 0x00000009001d7c82 */ /* 0x000fe20008000000 */
[----:B------:R-:W1:Y:S01]  /*4270*/  LDCU.64 UR16, c[0x0][0xb28] ;  /* 0x00016500ff1077ac */ /* 0x000e620008000a00 */
[----:B------:R-:W-:-:S02]  /*4280*/  UISETP.NE.AND UP6, UPT, UR15, 0x1, UPT ;  /* 0x000000010f00788c */ /* 0x000fc4000bfc5270 */
[----:B------:R-:W-:Y:S02]  /*4290*/  UISETP.NE.AND UP5, UPT, UR34, 0x1, UPT ;  /* 0x000000012200788c */ /* 0x000fe4000bfa5270 */
[----:B------:R-:W-:Y:S02]  /*42a0*/  USHF.R.U32.HI UR31, URZ, UR33, UR6 ;  /* 0x00000021ff1f7299 */ /* 0x000fe40008011606 */
[----:B------:R-:W-:Y:S02]  /*42b0*/  USHF.R.U32.HI UR29, URZ, UR38, UR29 ;  /* 0x00000026ff1d7299 */ /* 0x000fe4000801161d */
[----:B------:R-:W-:Y:S01]  /*42c0*/  UISETP.NE.AND UP2, UPT, UR4, 0x1, UPT ;  /* 0x000000010400788c */ /* 0x000fe2000bf45270 */
[----:B------:R-:W-:-:S10]  /*42d0*/  UMOV UR12, URZ ;  /* 0x000000ff000c7c82 */ /* 0x000fd40008000000 */
.L_x_88:
[C---:B------:R-:W-:Y:S02]  /*42e0*/  LEA R12, R14.reuse, UR24, 0x3 ;  /* 0x000000180e0c7c11 */ /* 0x040fe4000f8e18ff */
[----:B------:R-:W-:Y:S02]  /*42f0*/  SHF.L.U32 R9, R13, 0x1f, RZ ;  /* 0x0000001f0d097819 */ /* 0x000fe400000006ff */
[----:B------:R-:W-:Y:S02]  /*4300*/  LEA R10, R14, UR24, 0x4 ;  /* 0x000000180e0a7c11 */ /* 0x000fe4000f8e20ff */
[----:B------:R-:W2:Y:S02]  /*4310*/  SYNCS.PHASECHK.TRANS64.TRYWAIT P0, [R12+URZ+0xc0], R9 ;  /* 0x0000c0090c0075a7 */ /* 0x000ea400080011ff */
[----:B--2-4-:R-:W-:Y:S05]  /*4320*/  @!P0 BRA `(.L_x_80) ;  /* 0x0000004400148947 */ /* 0x014fea0003800000 */
.L_x_162:
[----:B--2---:R-:W2:Y:S01]  /*4330*/  LDS.128 R8, [R10+0x150] ;  /* 0x000150000a087984 */ /* 0x004ea20000000c00 */
[----:B------:R-:W-:Y:S01]  /*4340*/  UISETP.GE.AND UP0, UPT, UR40, 0x1, UPT ;  /* 0x000000012800788c */ /* 0x000fe2000bf06270 */
[----:B------:R-:W-:Y:S01]  /*4350*/  @!PT LDS RZ, [RZ] ;  /* 0x00000000fffff984 */ /* 0x000fe20000000800 */
[----:B------:R-:W-:Y:S01]  /*4360*/  @!PT LDS RZ, [RZ] ;  /* 0x00000000fffff984 */ /* 0x000fe20000000800 */
[----:B------:R-:W-:Y:S01]  /*4370*/  @!PT LDS RZ, [RZ] ;  /* 0x00000000fffff984 */ /* 0x000fe20000000800 */
[----:B------:R-:W-:Y:S01]  /*4380*/  @!PT LDS RZ, [RZ] ;  /* 0x00000000fffff984 */ /* 0x000fe20000000800 */
[----:B------:R4:W-:Y:S06]  /*4390*/  MEMBAR.ALL.CTA ;  /* 0x0000000000007992 */ /* 0x0009ec0000008000 */
[----:B----4-:R-:W4:Y:S01]  /*43a0*/  FENCE.VIEW.ASYNC.S ;  /* 0x00000000000073c6 */ /* 0x010f220000000000 */
[----:B--2---:R-:W-:Y:S11]  /*43b0*/  LOP3.LUT P0, RZ, R10, 0x1, RZ, 0xc0, !PT ;  /* 0x000000010aff7812 */ /* 0x004ff6000780c0ff */
[----:B------:R-:W-:Y:S02]  /*43c0*/  @!UPT UIADD3 URZ, UPT, UPT, URZ, URZ, URZ ;  /* 0x000000fffffff290 */ /* 0x000fe4000fffe0ff */
[----:B----4-:R-:W-:Y:S01]  /*43d0*/  VOTEU.ANY UP1, P0 ;  /* 0x0000000000ff7886 */ /* 0x010fe20000020100 */
[----:B------:R-:W-:Y:S11]  /*43e0*/  PLOP3.LUT P0, PT, PT, PT, UP1, 0x80, 0x8 ;  /* 0x000000000008781c */ /* 0x000ff60003f0f018 */
[----:B------:R-:W-:Y:S02]  /*43f0*/  @!UPT UIADD3 URZ, UPT, UPT, URZ, URZ, URZ ;  /* 0x000000fffffff290 */ /* 0x000fe4000fffe0ff */
[----:B------:R-:W-:Y:S02]  /*4400*/  @P0 SHF.R.U32.HI R0, RZ, 0x10, R9 ;  /* 0x00000010ff000819 */ /* 0x000fe40000011609 */
[----:B------:R-:W-:Y:S02]  /*4410*/  @P0 MOV R6, R8 ;  /* 0x0000000800060202 */ /* 0x000fe40000000f00 */
[----:B------:R-:W-:Y:S01]  /*4420*/  @P0 R2UR UR4, R0 ;  /* 0x00000000000402ca */ /* 0x000fe200000e0000 */
[----:B------:R-:W-:Y:S01]  /*4430*/  VIADD R0, R12, 0xd0 ;  /* 0x000000d00c007836 */ /* 0x000fe20000000000 */
[----:B------:R-:W-:Y:S02]  /*4440*/  @P0 LOP3.LUT R8, R9, 0xffff, RZ, 0xc0, !PT ;  /* 0x0000ffff09080812 */ /* 0x000fe400078ec0ff */
[----:B------:R-:W-:Y:S02]  /*4450*/  @P0 R2UR UR6, R6 ;  /* 0x00000000060602ca */ /* 0x000fe400000e0000 */
[----:B------:R-:W-:Y:S02]  /*4460*/  PRMT R0, RZ, 0x654, R0 ;  /* 0x00000654ff007816 */ /* 0x000fe40000000000 */
[----:B------:R-:W-:Y:S02]  /*4470*/  @P0 R2UR UR5, R8 ;  /* 0x00000000080502ca */ /* 0x000fe400000e0000 */
[----:B------:R2:W-:Y:S03]  /*4480*/  SYNCS.ARRIVE.TRANS64.RED.A1T0 RZ, [R0+URZ], RZ ;  /* 0x000000ff00ff79a7 */ /* 0x0005e600081004ff */
[----:B------:R-:W-:Y:S04]  /*4490*/  @UP1 UMOV UR26, UR4 ;  /* 0x00000004001a1c82 */ /* 0x000fe80008000000 */
[----:B------:R-:W-:Y:S04]  /*44a0*/  @UP1 UMOV UR14, UR6 ;  /* 0x00000006000e1c82 */ /* 0x000fe80008000000 */
[----:B------:R-:W-:Y:S01]  /*44b0*/  @UP1 UMOV UR13, UR5 ;  /* 0x00000005000d1c82 */ /* 0x000fe20008000000 */
[----:B------:R-:W-:Y:S05]  /*44c0*/  BRA.U !UP0, `(.L_x_81) ;  /* 0x0000000108a47547 */ /* 0x000fea000b800000 */
[----:B------:R-:W-:Y:S02]  /*44d0*/  UIMAD.WIDE.U32 UR8, UR13, UR35, URZ ;  /* 0x000000230d0872a5 */ /* 0x000fe4000f8e00ff */
[----:B------:R-:W-:Y:S02]  /*44e0*/  UIMAD.WIDE.U32 UR10, UR14, UR32, URZ ;  /* 0x000000200e0a72a5 */ /* 0x000fe4000f8e00ff */
[----:B------:R-:W-:Y:S02]  /*44f0*/  USEL UR4, UR27, UR29, !UP5 ;  /* 0x0000001d1b047287 */ /* 0x000fe4000e800000 */
[----:B------:R-:W-:Y:S02]  /*4500*/  USEL UR7, UR28, UR31, !UP6 ;  /* 0x0000001f1c077287 */ /* 0x000fe4000f000000 */
[----:B-1----:R-:W-:Y:S02]  /*4510*/  UIMAD.WIDE.U32 UR18, UR4, UR16, URZ ;  /* 0x00000010041272a5 */ /* 0x002fe4000f8e00ff */
[----:B------:R-:W-:Y:S01]  /*4520*/  UIMAD.WIDE.U32 UR20, UR7, UR16, URZ ;  /* 0x00000010071472a5 */ /* 0x000fe2000f8e00ff */
[----:B------:R-:W-:Y:S02]  /*4530*/  UMOV UR5, UR9 ;  /* 0x0000000900057c82 */ /* 0x000fe40008000000 */
[----:B------:R-:W-:Y:S03]  /*4540*/  USHF.R.U32.HI UR6, URZ, UR38, UR5 ;  /* 0x00000026ff067299 */ /* 0x000fe60008011605 */
[----:B------:R-:W-:Y:S01]  /*4550*/  UMOV UR5, UR11 ;  /* 0x0000000b00057c82 */ /* 0x000fe20008000000 */
[----:B------:R-:W-:Y:S02]  /*4560*/  USEL UR6, UR13, UR6, !UP5 ;  /* 0x000000060d067287 */ /* 0x000fe4000e800000 */
[----:B------:R-:W-:Y:S02]  /*4570*/  USHF.R.U32.HI UR8, URZ, UR33, UR5 ;  /* 0x00000021ff087299 */ /* 0x000fe40008011605 */
[----:B------:R-:W-:Y:S01]  /*4580*/  UIMAD.WIDE.U32 UR10, UR6, UR16, URZ ;  /* 0x00000010060a72a5 */ /* 0x000fe2000f8e00ff */
[----:B------:R-:W-:Y:S02]  /*4590*/  UMOV UR5, UR19 ;  /* 0x0000001300057c82 */ /* 0x000fe40008000000 */
[----:B------:R-:W-:Y:S03]  /*45a0*/  @UP4 USHF.R.U32.HI UR4, URZ, UR17, UR5 ;  /* 0x00000011ff044299 */ /* 0x000fe60008011605 */
[----:B------:R-:W-:Y:S01]  /*45b0*/  UMOV UR5, UR21 ;  /* 0x0000001500057c82 */ /* 0x000fe20008000000 */
[----:B------:R-:W-:Y:S02]  /*45c0*/  UIMAD UR4, UR40, UR4, URZ ;  /* 0x00000004280472a4 */ /* 0x000fe4000f8e02ff */
[----:B------:R-:W-:Y:S02]  /*45d0*/  @UP4 USHF.R.U32.HI UR7, URZ, UR17, UR5 ;  /* 0x00000011ff074299 */ /* 0x000fe40008011605 */
[----:B------:R-:W-:Y:S02]  /*45e0*/  USEL UR5, UR14, UR8, !UP6 ;  /* 0x000000080e057287 */ /* 0x000fe4000f000000 */
[----:B------:R-:W-:Y:S02]  /*45f0*/  UIMAD UR8, UR40, UR7, URZ ;  /* 0x00000007280872a4 */ /* 0x000fe4000f8e02ff */
[----:B------:R-:W-:Y:S03]  /*4600*/  UISETP.GE.AND UP0, UPT, UR6, UR4, UPT ;  /* 0x000000040600728c */ /* 0x000fe6000bf06270 */
[----:B------:R-:W-:Y:S01]  /*4610*/  UMOV UR4, UR11 ;  /* 0x0000000b00047c82 */ /* 0x000fe20008000000 */
[----:B------:R-:W-:Y:S02]  /*4620*/  UISETP.GE.OR UP0, UPT, UR5, UR8, UP0 ;  /* 0x000000080500728c */ /* 0x000fe40008706670 */
[----:B------:R-:W-:Y:S02]  /*4630*/  USHF.R.U32.HI UR4, URZ, UR17, UR4 ;  /* 0x00000011ff047299 */ /* 0x000fe40008011604 */
[----:B------:R-:W-:Y:S02]  /*4640*/  UIMAD.WIDE.U32 UR8, UR5, UR16, URZ ;  /* 0x00000010050872a5 */ /* 0x000fe4000f8e00ff */
[----:B------:R-:W-:Y:S04]  /*4650*/  USEL UR10, UR6, UR4, !UP4 ;  /* 0x00000004060a7287 */ /* 0x000fe8000e000000 */
[----:B------:R-:W-:Y:S01]  /*4660*/  UIADD3 UR11, UPT, UPT, -UR10, URZ, URZ ;  /* 0x000000ff0a0b7290 */ /* 0x000fe2000fffe1ff */
[----:B------:R-:W-:Y:S02]  /*4670*/  @!UP0 UMOV UR4, UR9 ;  /* 0x0000000900048c82 */ /* 0x000fe40008000000 */
[----:B------:R-:W-:Y:S02]  /*4680*/  @!UP0 USHF.R.U32.HI UR4, URZ, UR17, UR4 ;  /* 0x00000011ff048299 */ /* 0x000fe40008011604 */
[----:B------:R-:W-:Y:S02]  /*4690*/  UIMAD UR8, UR40, UR11, UR6 ;  /* 0x0000000b280872a4 */ /* 0x000fe4000f8e0206 */
[----:B------:R-:W-:Y:S04]  /*46a0*/  @!UP0 USEL UR4, UR5, UR4, !UP4 ;  /* 0x0000000405048287 */ /* 0x000fe8000e000000 */
[----:B------:R-:W-:Y:S02]  /*46b0*/  @!UP0 UIMAD UR8, UR7, UR8, UR4 ;  /* 0x00000008070882a4 */ /* 0x000fe4000f8e0204 */
[----:B------:R-:W-:Y:S02]  /*46c0*/  @!UP0 UIADD3 UR9, UPT, UPT, UR10, -UR4, URZ ;  /* 0x800000040a098290 */ /* 0x000fe4000fffe0ff */
[----:B------:R-:W-:Y:S02]  /*46d0*/  UIADD3 UR4, UPT, UPT, -UR5, URZ, URZ ;  /* 0x000000ff05047290 */ /* 0x000fe4000fffe1ff */
[----:B------:R-:W-:Y:S02]  /*46e0*/  UIADD3 UR7, UPT, UPT, -UR6, URZ, URZ ;  /* 0x000000ff06077290 */ /* 0x000fe4000fffe1ff */
[----:B------:R-:W-:Y:S02]  /*46f0*/  @!UP0 UIMAD UR6, UR9, UR40, UR5 ;  /* 0x00000028090682a4 */ /* 0x000fe4000f8e0205 */
[----:B------:R-:W-:Y:S02]  /*4700*/  UIMAD UR14, UR15, UR4, UR14 ;  /* 0x000000040f0e72a4 */ /* 0x000fe4000f8e020e */
[----:B------:R-:W-:Y:S01]  /*4710*/  UIMAD UR13, UR34, UR7, UR13 ;  /* 0x00000007220d72a4 */ /* 0x000fe2000f8e020d */
[----:B------:R-:W-:Y:S02]  /*4720*/  @!UP0 UMOV UR5, UR8 ;  /* 0x0000000800058c82 */ /* 0x000fe40008000000 */
[----:B------:R-:W-:Y:S02]  /*4730*/  UIMAD UR14, UR5, UR15, UR14 ;  /* 0x0000000f050e72a4 */ /* 0x000fe4000f8e020e */
[----:B------:R-:W-:Y:S11]  /*4740*/  UIMAD UR13, UR6, UR34, UR13 ;  /* 0x00000022060d72a4 */ /* 0x000ff6000f8e020d */
[----:B------:R-:W-:Y:S01]  /*4750*/  @!UPT UIADD3 URZ, UPT, UPT, URZ, URZ, URZ ;  /* 0x000000fffffff290 */ /* 0x000fe2000fffe0ff */
.L_x_81:
[----:B------:R-:W4:Y:S01]  /*4760*/  @!UP2 LDCU.128 UR20, c[0x0][0xb10] ;  /* 0x00016200ff14a7ac */ /* 0x000f220008000c00 */
[C---:B---3--:R-:W-:Y:S02]  /*4770*/  ISETP.NE.U32.AND P1, PT, R4.reuse, RZ, PT ;  /* 0x000000ff0400720c */ /* 0x048fe40003f25070 */
[----:B------:R-:W-:Y:S02]  /*4780*/  ISETP.NE.U32.AND P0, PT, R4, RZ, PT ;  /* 0x000000ff0400720c */ /* 0x000fe40003f05070 */
[C---:B------:R-:W-:Y:S02]  /*4790*/  ISETP.NE.AND.EX P1, PT, R5.reuse, RZ, PT, P1 ;  /* 0x000000ff0500720c */ /* 0x040fe40003f25310 */
[----:B------:R-:W-:Y:S01]  /*47a0*/  ISETP.NE.AND.EX P0, PT, R5, RZ, PT, P0 ;  /* 0x000000ff0500720c */ /* 0x000fe20003f05300 */
[----:B------:R-:W3:Y:S01]  /*47b0*/  @!UP2 LDCU UR5, c[0x0][0xb0c] ;  /* 0x00016180ff05a7ac */ /* 0x000ee20008000800 */
[----:B------:R-:W-:Y:S02]  /*47c0*/  USHF.L.U32 UR11, UR25, 0x7, URZ ;  /* 0x00000007190b7899 */ /* 0x000fe400080006ff */
[----:B------:R-:W-:Y:S02]  /*47d0*/  USHF.L.U32 UR10, UR30, 0x6, URZ ;  /* 0x000000061e0a7899 */ /* 0x000fe400080006ff */
[----:B----4-:R-:W-:Y:S07]  /*47e0*/  UIMAD.WIDE.U32 UR6, UR14, UR20, URZ ;  /* 0x000000140e0672a5 */ /* 0x010fee000f8e00ff */
[----:B------:R-:W-:Y:S01]  /*47f0*/  @!UP2 UMOV UR4, UR7 ;  /* 0x000000070004ac82 */ /* 0x000fe20008000000 */
[----:B---3--:R-:W-:Y:S02]  /*4800*/  @!UP2 UISETP.NE.AND UP0, UPT, UR5, 0x1, UPT ;  /* 0x000000010500a88c */ /* 0x008fe4000bf05270 */
[----:B------:R-:W-:Y:S02]  /*4810*/  @!UP2 USHF.R.U32.HI UR4, URZ, UR21, UR4 ;  /* 0x00000015ff04a299 */ /* 0x000fe40008011604 */
[----:B------:R-:W-:Y:S02]  /*4820*/  UIMAD.WIDE.U32 UR6, UR13, UR23, URZ ;  /* 0x000000170d0672a5 */ /* 0x000fe4000f8e00ff */
[----:B------:R-:W-:Y:S02]  /*4830*/  @!UP2 USEL UR8, UR14, UR4, !UP0 ;  /* 0x000000040e08a287 */ /* 0x000fe4000c000000 */
[----:B------:R-:W-:Y:S03]  /*4840*/  @!UP2 UISETP.NE.AND UP0, UPT, UR22, 0x1, UPT ;  /* 0x000000011600a88c */ /* 0x000fe6000bf05270 */
[----:B------:R-:W-:Y:S02]  /*4850*/  @!UP2 UMOV UR6, UR7 ;  /* 0x000000070006ac82 */ /* 0x000fe40008000000 */
[----:B------:R-:W3:Y:S02]  /*4860*/  @!UP2 LDCU UR4, c[0x0][0xb20] ;  /* 0x00016400ff04a7ac */ /* 0x000ee40008000800 */
[----:B---3--:R-:W-:Y:S04]  /*4870*/  @!UP2 USHF.R.U32.HI UR6, URZ, UR4, UR6 ;  /* 0x00000004ff06a299 */ /* 0x008fe80008011606 */
[----:B------:R-:W-:Y:S04]  /*4880*/  @!UP2 USEL UR6, UR13, UR6, !UP0 ;  /* 0x000000060d06a287 */ /* 0x000fe8000c000000 */
[----:B------:R-:W-:Y:S02]  /*4890*/  @!UP2 UIADD3 UR4, UPT, UPT, -UR8, UR6, URZ ;  /* 0x000000060804a290 */ /* 0x000fe4000fffe1ff */
[----:B------:R-:W-:Y:S02]  /*48a0*/  @!UP2 UIADD3 UR6, UPT, UPT, UR8, -UR6, URZ ;  /* 0x800000060806a290 */ /* 0x000fe4000fffe0ff */
[----:B------:R-:W-:Y:S02]  /*48b0*/  @!UP2 UIMAD UR14, UR4, UR5, UR14 ;  /* 0x00000005040ea2a4 */ /* 0x000fe4000f8e020e */
[----:B------:R-:W-:Y:S01]  /*48c0*/  @!UP2 UIMAD UR13, UR6, UR22, UR13 ;  /* 0x00000016060da2a4 */ /* 0x000fe2000f8e020d */
[----:B------:R-:W-:Y:S11]  /*48d0*/  BRA.U UP3, `(.L_x_82) ;  /* 0x0000000103107547 */ /* 0x000ff6000b800000 */
[----:B--2---:R-:W-:Y:S04]  /*48e0*/  MOV R0, UR37 ;  /* 0x0000002500007c02 */ /* 0x004fe80008000f00 */
[----:B------:R-:W-:Y:S04]  /*48f0*/  SHF.L.U32 R9, R0, 0x1f, RZ ;  /* 0x0000001f00097819 */ /* 0x000fe800000006ff */
[----:B------:R-:W2:Y:S02]  /*4900*/  SYNCS.PHASECHK.TRANS64.TRYWAIT P2, [UR24+0xb8], R9 ;  /* 0x0000b809ff0075a7 */ /* 0x000ea40008041118 */
[----:B--2---:R-:W-:Y:S05]  /*4910*/  @!P2 BRA `(.L_x_83) ;  /* 0x0000003c00aca947 */ /* 0x004fea0003800000 */
.L_x_82:
[----:B------:R-:W-:Y:S05]  /*4920*/  @!P1 BRA `(.L_x_84) ;  /* 0x0000000000309947 */ /* 0x000fea0003800000 */
[----:B------:R-:W-:Y:S01]  /*4930*/  ISETP.NE.U32.AND P1, PT, R2, RZ, PT ;  /* 0x000000ff0200720c */ /* 0x000fe20003f25070 */
[----:B------:R-:W3:Y:S01]  /*4940*/  LDCU.64 UR4, c[0x0][0x358] ;  /* 0x00006b00ff0477ac */ /* 0x000ee20008000a00 */
[----:B------:R-:W-:Y:S02]  /*4950*/  IMAD.MOV.U32 R84, RZ, RZ, 0x1 ;  /* 0x00000001ff547424 */ /* 0x000fe400078e00ff */
[----:B------:R-:W-:Y:S11]  /*4960*/  ISETP.NE.AND.EX P1, PT, R3, RZ, PT, P1 ;  /* 0x000000ff0300720c */ /* 0x000ff60003f25310 */
[----:B------:R-:W-:Y:S02]  /*4970*/  @!UPT UIADD3 URZ, UPT, UPT, URZ, URZ, URZ ;  /* 0x000000fffffff290 */ /* 0x000fe4000fffe0ff */
[----:B--2---:R-:W2:Y:S01]  /*4980*/  @P1 LDC.64 R8, c[0x0][0x888] ;  /* 0x00022200ff081b82 */ /* 0x004ea20000000a00 */
[----:B------:R-:W-:Y:S04]  /*4990*/  @P1 IMAD R0, R4, UR36, RZ ;  /* 0x0000002404001c24 */ /* 0x000fe8000f8e02ff */
[----:B--2---:R-:W-:Y:S04]  /*49a0*/  @P1 IMAD.WIDE R8, R0, 0x4, R8 ;  /* 0x0000000400081825 */ /* 0x004fe800078e0208 */
[----:B------:R-:W-:Y:S01]  /*49b0*/  HFMA2 R0, -RZ, RZ, 0, 5.9604644775390625e-08 ;  /* 0x00000001ff007431 */ /* 0x000fe200000001ff */
[----:B---3-5:R3:W5:Y:S04]  /*49c0*/  @P1 LDG.E R41, desc[UR4][R8.64] ;  /* 0x0000000408291981 */ /* 0x028768000c1e1900 */
[----:B------:R-:W-:Y:S01]  /*49d0*/  @!P1 PRMT R84, R0, 0x7610, R84 ;  /* 0x0000761000549816 */ /* 0x000fe20000000054 */
[----:B---3--:R-:W4:Y:S06]  /*49e0*/  @!P1 LDC R41, c[0x0][0x880] ;  /* 0x00022000ff299b82 */ /* 0x008f2c0000000800 */
.L_x_84:
[----:B----45:R-:W-:Y:S01]  /*49f0*/  @!P0 FSETP.EQ.AND P1, PT, R41, RZ, PT ;  /* 0x000000ff2900820b */ /* 0x030fe20003f22000 */
[----:B------:R-:W-:Y:S01]  /*4a00*/  @!UPT UIADD3 URZ, UPT, UPT, URZ, URZ, URZ ;  /* 0x000000fffffff290 */ /* 0x000fe2000fffe0ff */
[----:B------:R-:W-:Y:S11]  /*4a10*/  @!P0 BRA `(.L_x_85) ;  /* 0x0000000000188947 */ /* 0x000ff60003800000 */
[----:B------:R-:W-:Y:S02]  /*4a20*/  LOP3.LUT P0, RZ, R84, 0xff, RZ, 0xc0, !PT ;  /* 0x000000ff54ff7812 */ /* 0x000fe4000780c0ff */
[----:B------:R-:W-:Y:S04]  /*4a30*/  ISETP.NE.U32.AND P1, PT, R2, RZ, PT ;  /* 0x000000ff0200720c */ /* 0x000fe80003f25070 */
[----:B------:R-:W-:Y:S04]  /*4a40*/  ISETP.NE.AND.EX P1, PT, R3, RZ, PT, P1 ;  /* 0x000000ff0300720c */ /* 0x000fe80003f25310 */
[----:B------:R-:W-:Y:S03]  /*4a50*/  PLOP3.LUT P1, PT, P1, PT, PT, 0x8, 0x80 ;  /* 0x000000000080781c */ /* 0x000fe60000f2e170 */
[----:B------:R-:W-:Y:S11]  /*4a60*/  @P0 FSETP.EQ.AND P1, PT, R41, RZ, PT ;  /* 0x000000ff2900020b */ /* 0x000ff60003f22000 */
[----:B------:R-:W-:Y:S02]  /*4a70*/  @!UPT UIADD3 URZ, UPT, UPT, URZ, URZ, URZ ;  /* 0x000000fffffff290 */ /* 0x000fe4000fffe0ff */
.L_x_85:
[----:B------:R-:W-:Y:S01]  /*4a80*/  ULEA UR4, UR12, UR24, 0x3 ;  /* 0x000000180c047291 */ /* 0x000fe2000f8e18ff */
[----:B--2---:R-:W-:Y:S02]  /*4a90*/  SHF.L.U32 R9, R15, 0x1f, RZ ;  /* 0x0000001f0f097819 */ /* 0x004fe400000006ff */
[----:B------:R-:W-:Y:S04]  /*4aa0*/  ELECT P0, URZ, PT ;  /* 0x0000000000ff782f */ /* 0x000fe80003800000 */
[----:B------:R-:W-:Y:S02]  /*4ab0*/  PLOP3.LUT P1, PT, P1, P0, PT, 0xf2, 0x2f ;  /* 0x00000000002f781c */ /* 0x000fe40000f21e72 */
[----:B------:R-:W2:Y:S11]  /*4ac0*/  SYNCS.PHASECHK.TRANS64.TRYWAIT P2, [UR4+0x98], R9 ;  /* 0x00009809ff0075a7 */ /* 0x000eb60008041104 */
[----:B------:R-:W-:Y:S05]  /*4ad0*/  @!P1 IADD3 R8, P0, PT, R16, 0x580, RZ ;  /* 0x0000058010089810 */ /* 0x000fea0007f1e0ff */
[----:B------:R-:W-:Y:S01]  /*4ae0*/  @!P1 IMAD.X R6, RZ, RZ, R17, P0 ;  /* 0x000000ffff069224 */ /* 0x000fe200000e0611 */
[----:B--2---:R-:W-:Y:S07]  /*4af0*/  @!P2 BRA `(.L_x_86) ;  /* 0x0000003c004ca947 */ /* 0x004fee0003800000 */
.L_x_165:
[----:B------:R-:W3:Y:S01]  /*4b00*/  S2UR UR20, SR_CgaCtaId ;  /* 0x00000000001479c3 */ /* 0x000ee20000008800 */
[----:B------:R-:W-:Y:S01]  /*4b10*/  @!P1 R2UR UR7, R6 ;  /* 0x00000000060792ca */ /* 0x000fe200000e0000 */
[----:B------:R-:W-:Y:S01]  /*4b20*/  UIADD3 UR5, UPT, UPT, UR12, 0x1, URZ ;  /* 0x000000010c057890 */ /* 0x000fe2000fffe0ff */
[----:B------:R-:W-:Y:S01]  /*4b30*/  @!P1 R2UR UR6, R8 ;  /* 0x00000000080692ca */ /* 0x000fe200000e0000 */
[----:B------:R-:W-:Y:S01]  /*4b40*/  UIADD3 UR9, UPT, UPT, UR4, 0x80, URZ ;  /* 0x0000008004097890 */ /* 0x000fe2000fffe0ff */
[----:B------:R-:W-:Y:S01]  /*4b50*/  @!P1 IMAD.MOV.U32 R6, RZ, RZ, 0x2000 ;  /* 0x00002000ff069424 */ /* 0x000fe200078e00ff */
[----:B------:R-:W-:Y:S01]  /*4b60*/  UISETP.NE.AND UP0, UPT, UR5, 0x3, UPT ;  /* 0x000000030500788c */ /* 0x000fe2000bf05270 */
[----:B------:R-:W-:Y:S01]  /*4b70*/  VIADD R14, R14, 0x1 ;  /* 0x000000010e0e7836 */ /* 0x000fe20000000000 */
[----:B------:R-:W-:Y:S01]  /*4b80*/  UMOV UR22, 0x0 ;  /* 0x0000000000167882 */ /* 0x000fe20000000000 */
[----:B------:R-:W-:Y:S05]  /*4b90*/  UMOV UR23, 0x10000000 ;  /* 0x1000000000177882 */ /* 0x000fea0000000000 */
[----:B--2---:R-:W-:Y:S01]  /*4ba0*/  IMAD.U32 R9, RZ, RZ, UR7 ;  /* 0x00000007ff097e24 */ /* 0x004fe2000f8e00ff */
[----:B------:R-:W-:Y:S01]  /*4bb0*/  USEL UR7, URZ, 0x1, UP0 ;  /* 0x00000001ff077887 */ /* 0x000fe20008000000 */
[----:B------:R-:W-:Y:S01]  /*4bc0*/  IMAD.U32 R8, RZ, RZ, UR6 ;  /* 0x00000006ff087e24 */ /* 0x000fe2000f8e00ff */
[----:B------:R-:W-:Y:S02]  /*4bd0*/  USEL UR6, UR5, URZ, UP0 ;  /* 0x000000ff05067287 */ /* 0x000fe40008000000 */
[----:B------:R-:W-:Y:S01]  /*4be0*/  VOTEU.ALL UP0, P1 ;  /* 0x0000000000ff7886 */ /* 0x000fe20000800000 */
[----:B------:R-:W-:Y:S02]  /*4bf0*/  @!P1 R2UR UR19, R9 ;  /* 0x00000000091392ca */ /* 0x000fe400000e0000 */
[----:B------:R-:W-:Y:S02]  /*4c00*/  @!P1 R2UR UR18, R8 ;  /* 0x00000000081292ca */ /* 0x000fe400000e0000 */
[----:B------:R-:W-:Y:S01]  /*4c10*/  @!UP0 ULEA UR5, UR12, UR24, 0xd ;  /* 0x000000180c058291 */ /* 0x000fe2000f8e68ff */
[----:B------:R-:W-:Y:S01]  /*4c20*/  LOP3.LUT R15, R15, UR7, RZ, 0x3c, !PT ;  /* 0x000000070f0f7c12 */ /* 0x000fe2000f8e3cff */
[----:B---3--:R-:W-:Y:S02]  /*4c30*/  UPRMT UR20, UR20, 0x654, UR9 ;  /* 0x0000065414147896 */ /* 0x008fe40008000009 */
[----:B------:R-:W-:Y:S01]  /*4c40*/  @!UP0 UIADD3 UR8, UPT, UPT, UR5, 0x200, URZ ;  /* 0x0000020005088890 */ /* 0x000fe2000fffe0ff */
[----:B------:R-:W-:Y:S01]  /*4c50*/  SHF.L.U32 R0, R15, 0x1f, RZ ;  /* 0x0000001f0f007819 */ /* 0x000fe200000006ff */
[----:B------:R-:W-:Y:S01]  /*4c60*/  VOTEU.ALL UP0, P1 ;  /* 0x0000000000ff7886 */ /* 0x000fe20000800000 */
[----:B------:R-:W-:Y:S01]  /*4c70*/  UMOV UR12, UR36 ;  /* 0x00000024000c7c82 */ /* 0x000fe20008000000 */
[----:B------:R-:W-:Y:S05]  /*4c80*/  ULEA UR5, UR6, UR24, 0x3 ;  /* 0x0000001806057291 */ /* 0x000fea000f8e18ff */
[----:B------:R2:W-:Y:S01]  /*4c90*/  @!UP0 UTMALDG.3D [UR8], [UR18], desc[UR22] ;  /* 0x00001608120085b4 */ /* 0x0005e20008011000 */
[----:B------:R2:W-:Y:S01]  /*4ca0*/  @!P1 SYNCS.ARRIVE.TRANS64.RED.A0TR RZ, [UR4+0x80], R6 ;  /* 0x00008006ffff99a7 */ /* 0x0005e20008300404 */
[----:B------:R-:W-:Y:S02]  /*4cb0*/  SYNCS.ARRIVE.TRANS64.RED.A1T0 RZ, [UR20], RZ ;  /* 0x000000ffffff79a7 */ /* 0x000fe40008100414 */
[----:B------:R-:W3:Y:S02]  /*4cc0*/  SYNCS.PHASECHK.TRANS64.TRYWAIT P0, [UR5+0x98], R0 ;  /* 0x00009800ff0075a7 */ /* 0x000ee40008001105 */
[----:B--23--:R-:W-:Y:S05]  /*4cd0*/  @!P0 BRA `(.L_x_87) ;  /* 0x0000003800ec8947 */ /* 0x00cfea0003800000 */
.L_x_167:
[----:B------:R-:W3:Y:S01]  /*4ce0*/  S2UR UR12, SR_CgaCtaId ;  /* 0x00000000000c79c3 */ /* 0x000ee20000008800 */
[----:B------:R-:W-:Y:S01]  /*4cf0*/  UIADD3 UR9, UPT, UPT, UR5, 0x80, URZ ;  /* 0x0000008005097890 */ /* 0x000fe2000fffe0ff */
[----:B------:R-:W-:Y:S01]  /*4d00*/  @!P1 IADD3 R6, P0, PT, R16, 0x580, RZ ;  /* 0x0000058010069810 */ /* 0x000fe20007f1e0ff */
[----:B------:R-:W-:Y:S01]  /*4d10*/  UPLOP3.LUT UP3, UPT, UPT, UPT, UPT, 0x80, 0x8 ;  /* 0x000000000008789c */ /* 0x000fe20003f6f070 */
[----:B------:R-:W-:Y:S01]  /*4d20*/  R2UR UR23, R86 ;  /* 0x00000000561772ca */ /* 0x000fe200000e0000 */
[----:B------:R-:W-:Y:S01]  /*4d30*/  UMOV UR20, 0x0 ;  /* 0x0000000000147882 */ /* 0x000fe20000000000 */
[----:B------:R-:W-:Y:S01]  /*4d40*/  @!P1 R2UR UR7, R6 ;  /* 0x00000000060792ca */ /* 0x000fe200000e0000 */
[----:B--2---:R-:W-:Y:S01]  /*4d50*/  @!P1 IMAD.X R0, RZ, RZ, R17, P0 ;  /* 0x000000ffff009224 */ /* 0x004fe200000e0611 */
[----:B------:R-:W-:Y:S01]  /*4d60*/  UMOV UR21, 0x10000000 ;  /* 0x1000000000157882 */ /* 0x000fe20000000000 */
[----:B------:R-:W-:Y:S01]  /*4d70*/  VOTEU.ALL UP0, P1 ;  /* 0x0000000000ff7886 */ /* 0x000fe20000800000 */
[----:B------:R-:W-:Y:S02]  /*4d80*/  R2UR UR22, R87 ;  /* 0x00000000571672ca */ /* 0x000fe400000e0000 */
[----:B------:R-:W-:Y:S02]  /*4d90*/  @!P1 R2UR UR4, R0 ;  /* 0x00000000000492ca */ /* 0x000fe400000e0000 */
[----:B------:R-:W-:Y:S01]  /*4da0*/  @!UP0 UIADD3 UR10, UPT, UPT, UR10, 0x20, URZ ;  /* 0x000000200a0a8890 */ /* 0x000fe2000fffe0ff */
[C---:B------:R-:W-:Y:S02]  /*4db0*/  ISETP.NE.AND P0, PT, R14.reuse, 0x2, PT ;  /* 0x000000020e00780c */ /* 0x040fe40003f05270 */
[----:B------:R-:W-:Y:S02]  /*4dc0*/  UIADD3 UR30, UPT, UPT, UR13, UR23, URZ ;  /* 0x000000170d1e7290 */ /* 0x000fe4000fffe0ff */
[----:B------:R-:W-:Y:S01]  /*4dd0*/  IMAD.U32 R8, RZ, RZ, UR7 ;  /* 0x00000007ff087e24 */ /* 0x000fe2000f8e00ff */
[----:B------:R-:W-:Y:S02]  /*4de0*/  SEL R0, RZ, 0x1, P0 ;  /* 0x00000001ff007807 */ /* 0x000fe40000000000 */
[----:B------:R-:W-:Y:S01]  /*4df0*/  SEL R14, R14, RZ, P0 ;  /* 0x000000ff0e0e7207 */ /* 0x000fe20000000000 */
[----:B------:R-:W-:Y:S01]  /*4e00*/  UIADD3 UR25, UPT, UPT, UR14, UR22, URZ ;  /* 0x000000160e197290 */ /* 0x000fe2000fffe0ff */
[----:B------:R-:W-:Y:S01]  /*4e10*/  @!P1 R2UR UR18, R8 ;  /* 0x00000000081292ca */ /* 0x000fe200000e0000 */
[----:B------:R-:W-:Y:S01]  /*4e20*/  IMAD.U32 R9, RZ, RZ, UR4 ;  /* 0x00000004ff097e24 */ /* 0x000fe2000f8e00ff */
[----:B------:R-:W-:Y:S01]  /*4e30*/  @!UP0 ULEA UR4, UR6, UR24, 0xd ;  /* 0x0000001806048291 */ /* 0x000fe2000f8e68ff */
[----:B------:R-:W-:Y:S03]  /*4e40*/  LOP3.LUT R13, R13, R0, RZ, 0x3c, !PT ;  /* 0x000000000d0d7212 */ /* 0x000fe600078e3cff */
[----:B------:R-:W-:Y:S01]  /*4e50*/  @!P1 R2UR UR19, R9 ;  /* 0x00000000091392ca */ /* 0x000fe200000e0000 */
[----:B------:R-:W-:Y:S02]  /*4e60*/  @!UP0 UIADD3 UR8, UPT, UPT, UR4, 0x200, URZ ;  /* 0x0000020004088890 */ /* 0x000fe4000fffe0ff */
[----:B---3--:R-:W-:Y:S01]  /*4e70*/  UPRMT UR4, UR12, 0x654, UR9 ;  /* 0x000006540c047896 */ /* 0x008fe20008000009 */
[----:B------:R-:W-:Y:S02]  /*4e80*/  VOTEU.ALL UP0, P1 ;  /* 0x0000000000ff7886 */ /* 0x000fe40000800000 */
[----:B------:R-:W-:Y:S01]  /*4e90*/  UMOV UR12, UR36 ;  /* 0x00000024000c7c82 */ /* 0x000fe20008000000 */
[----:B------:R-:W-:Y:S06]  /*4ea0*/  UMOV UR36, UR26 ;  /* 0x0000001a00247c82 */ /* 0x000fec0008000000 */
[----:B------:R2:W-:Y:S01]  /*4eb0*/  @!UP0 UTMALDG.3D [UR8], [UR18], desc[UR20] ;  /* 0x00001408120085b4 */ /* 0x0005e20008011000 */
[----:B------:R4:W-:Y:S01]  /*4ec0*/  @!P1 SYNCS.ARRIVE.TRANS64.RED.A0TR RZ, [UR5+0x80], R7 ;  /* 0x00008007ffff99a7 */ /* 0x0009e20008300405 */
[----:B------:R-:W-:Y:S01]  /*4ed0*/  SYNCS.ARRIVE.TRANS64.RED.A1T0 RZ, [UR4], RZ ;  /* 0x000000ffffff79a7 */ /* 0x000fe20008100404 */
[----:B------:R-:W-:Y:S04]  /*4ee0*/  UIADD3 UR4, UPT, UPT, UR6, 0x1, URZ ;  /* 0x0000000106047890 */ /* 0x000fe8000fffe0ff */
[----:B------:R-:W-:Y:S04]  /*4ef0*/  UISETP.NE.AND UP0, UPT, UR4, 0x3, UPT ;  /* 0x000000030400788c */ /* 0x000fe8000bf05270 */
[----:B------:R-:W-:Y:S06]  /*4f00*/  USEL UR5, URZ, 0x1, UP0 ;  /* 0x00000001ff057887 */ /* 0x000fec0008000000 */
[----:B------:R-:W-:Y:S01]  /*4f10*/  LOP3.LUT R15, R15, UR5, RZ, 0x3c, !PT ;  /* 0x000000050f0f7c12 */ /* 0x000fe2000f8e3cff */
[----:B--2---:R-:W-:Y:S01]  /*4f20*/  USEL UR12, UR4, URZ, UP0 ;  /* 0x000000ff040c7287 */ /* 0x004fe20008000000 */
[----:B------:R-:W-:Y:S11]  /*4f30*/  BRA.U UP1, `(.L_x_88) ;  /* 0xfffffff101e87547 */ /* 0x000ff6000b83ffff */
[----:B------:R-:W-:Y:S01]  /*4f40*/  UIADD3 UR24, UPT, UPT, UR24, 0x98, URZ ;  /* 0x0000009818187890 */ /* 0x000fe2000fffe0ff */
[----:B------:R-:W-:-:S03]  /*4f50*/  SHF.L.U32 R3, R15, 0x1f, RZ ;  /* 0x0000001f0f037819 */ /* 0x000fc600000006ff */
[----:B------:R-:W-:-:S09]  /*4f60*/  ULEA UR4, UR12, UR24, 0x3 ;  /* 0x000000180c047291 */ /* 0x000fd2000f8e18ff */
[----:B------:R-:W2:Y:S02]  /*4f70*/  SYNCS.PHASECHK.TRANS64.TRYWAIT P0, [UR4], R3 ;  /* 0x00000003ff0075a7 */ /* 0x000ea40008001104 */
[----:B--2---:R-:W-:Y:S05]  /*4f80*/  @!P0 BRA `(.L_x_89) ;  /* 0x0000003800588947 */ /* 0x004fea0003800000 */
.L_x_169:
[----:B------:R-:W-:-:S04]  /*4f90*/  UIADD3 UR4, UPT, UPT, UR12, 0x1, URZ ;  /* 0x000000010c047890 */ /* 0x000fc8000fffe0ff */
[----:B------:R-:W-:-:S04]  /*4fa0*/  UISETP.NE.AND UP0, UPT, UR4, 0x3, UPT ;  /* 0x000000030400788c */ /* 0x000fc8000bf05270 */
[----:B------:R-:W-:Y:S02]  /*4fb0*/  USEL UR6, URZ, 0x1, UP0 ;  /* 0x00000001ff067887 */ /* 0x000fe40008000000 */
[----:B------:R-:W-:-:S04]  /*4fc0*/  USEL UR4, UR4, URZ, UP0 ;  /* 0x000000ff04047287 */ /* 0x000fc80008000000 */
[----:B------:R-:W-:Y:S01]  /*4fd0*/  ULEA UR5, UR4, UR24, 0x3 ;  /* 0x0000001804057291 */ /* 0x000fe2000f8e18ff */
[----:B------:R-:W-:-:S04]  /*4fe0*/  LOP3.LUT R15, R15, UR6, RZ, 0x3c, !PT ;  /* 0x000000060f0f7c12 */ /* 0x000fc8000f8e3cff */
[----:B--2---:R-:W-:-:S04]  /*4ff0*/  SHF.L.U32 R3, R15, 0x1f, RZ ;  /* 0x0000001f0f037819 */ /* 0x004fc800000006ff */
[----:B------:R-:W2:Y:S02]  /*5000*/  SYNCS.PHASECHK.TRANS64.TRYWAIT P0, [UR5], R3 ;  /* 0x00000003ff0075a7 */ /* 0x000ea40008001105 */
[----:B--2---:R-:W-:Y:S05]  /*5010*/  @!P0 BRA `(.L_x_90) ;  /* 0x00000038004c8947 */ /* 0x004fea0003800000 */
.L_x_171:
[----:B------:R-:W-:-:S04]  /*5020*/  UIADD3 UR4, UPT, UPT, UR4, 0x1, URZ ;  /* 0x0000000104047890 */ /* 0x000fc8000fffe0ff */
[----:B------:R-:W-:-:S04]  /*5030*/  UISETP.NE.AND UP0, UPT, UR4, 0x3, UPT ;  /* 0x000000030400788c */ /* 0x000fc8000bf05270 */
[----:B------:R-:W-:Y:S02]  /*5040*/  USEL UR5, URZ, 0x1, UP0 ;  /* 0x00000001ff057887 */ /* 0x000fe40008000000 */
[----:B------:R-:W-:-:S04]  /*5050*/  USEL UR4, UR4, URZ, UP0 ;  /* 0x000000ff04047287 */ /* 0x000fc80008000000 */
[----:B------:R-:W-:Y:S01]  /*5060*/  ULEA UR4, UR4, UR24, 0x3 ;  /* 0x0000001804047291 */ /* 0x000fe2000f8e18ff */
[----:B--2---:R-:W-:-:S04]  /*5070*/  LOP3.LUT R3, R15, UR5, RZ, 0x3c, !PT ;  /* 0x000000050f037c12 */ /* 0x004fc8000f8e3cff */
[----:B------:R-:W-:Y:S01]  /*5080*/  SHF.L.U32 R3, R3, 0x1f, RZ ;  /* 0x0000001f03037819 */ /* 0x000fe200000006ff */
[----:B------:R-:W-:-:S07]  /*5090*/  IMAD.U32 R0, RZ, RZ, UR4 ;  /* 0x00000004ff007e24 */ /* 0x000fce000f8e00ff */
.L_x_91:
[----:B--2---:R2:W3:Y:S02]  /*50a0*/  SYNCS.PHASECHK.TRANS64.TRYWAIT P0, [R0+URZ], R3 ;  /* 0x00000003000075a7 */ /* 0x0044e400080011ff */
[----:B---3--:R-:W-:Y:S05]  /*50b0*/  @!P0 NANOSLEEP.SYNCS 0x989680 ;  /* 0x009896800000895d */ /* 0x008fea0003900000 */
[----:B------:R-:W3:Y:S02]  /*50c0*/  @!P0 SYNCS.PHASECHK.TRANS64 P0, [R0+URZ], R3 ;  /* 0x00000003000085a7 */ /* 0x000ee400080010ff */
[----:B-1-3--:R-:W-:Y:S05]  /*50d0*/  @P0 EXIT ;  /* 0x000000000000094d */ /* 0x00afea0003800000 */
[----:B------:R-:W-:Y:S05]  /*50e0*/  BRA `(.L_x_91) ;  /* 0xfffffffc00ec7947 */ /* 0x000fea000383ffff */
.L_x_79:
[----:B------:R-:W-:-:S06]  /*50f0*/  UISETP.GE.AND UP0, UPT, UR22, 0x4, UPT ;  /* 0x000000041600788c */ /* 0x000fcc000bf06270 */
[----:B------:R-:W-:-:S13]  /*5100*/  PLOP3.LUT P0, PT, PT, PT, UP0, 0x80, 0x8 ;  /* 0x000000000008781c */ /* 0x000fda0003f0f008 */
[----:B------:R-:W-:Y:S05]  /*5110*/  @!P0 EXIT ;  /* 0x000000000000894d */ /* 0x000fea0003800000 */
[----:B------:R-:W1:Y:S08]  /*5120*/  S2UR UR4, SR_CgaCtaId ;  /* 0x00000000000479c3 */ /* 0x000e700000008800 */
[----:B------:R-:W-:Y:S01]  /*5130*/  BAR.SYNC.DEFER_BLOCKING 0x6, 0xa0 ;  /* 0x0182800000007b1d */ /* 0x000fe20000010000 */
[C---:B------:R-:W-:Y:S01]  /*5140*/  IMAD.SHL.U32 R3, R91.reuse, 0x20, RZ ;  /* 0x000000205b037824 */ /* 0x040fe200078e00ff */
[C---:B------:R-:W-:Y:S01]  /*5150*/  LOP3.LUT R92, R91.reuse, 0x2, RZ, 0xc0, !PT ;  /* 0x000000025b5c7812 */ /* 0x040fe200078ec0ff */
[C---:B------:R-:W-:Y:S01]  /*5160*/  IMAD.SHL.U32 R96, R91.reuse, 0x4, RZ ;  /* 0x000000045b607824 */ /* 0x040fe200078e00ff */
[C---:B------:R-:W-:Y:S01]  /*5170*/  LOP3.LUT R97, R91.reuse, 0x60, RZ, 0xc0, !PT ;  /* 0x000000605b617812 */ /* 0x040fe200078ec0ff */
[----:B------:R-:W-:Y:S01]  /*5180*/  IMAD.U32 R37, R91, 0x10000, RZ ;  /* 0x000100005b257824 */ /* 0x000fe200078e00ff */
[----:B------:R-:W-:-:S02]  /*5190*/  UMOV UR47, 0x400 ;  /* 0x00000400002f7882 */ /* 0x000fc40000000000 */
[----:B------:R-:W2:Y:S01]  /*51a0*/  LDC.64 R78, c[0x0][0x8b0] ;  /* 0x00022c00ff4e7b82 */ /* 0x000ea20000000a00 */
[----:B------:R-:W-:Y:S01]  /*51b0*/  LOP3.LUT R5, R3, 0xc0, RZ, 0xc0, !PT ;  /* 0x000000c003057812 */ /* 0x000fe200078ec0ff */
[----:B------:R-:W-:Y:S01]  /*51c0*/  HFMA2 R36, -RZ, RZ, 0, 0 ;  /* 0x00000000ff247431 */ /* 0x000fe200000001ff */
[----:B------:R-:W-:Y:S01]  /*51d0*/  LOP3.LUT R91, R91, 0x4, RZ, 0xc0, !PT ;  /* 0x000000045b5b7812 */ /* 0x000fe200078ec0ff */
[----:B------:R-:W-:Y:S01]  /*51e0*/  IMAD.MOV.U32 R94, RZ, RZ, RZ ;  /* 0x000000ffff5e7224 */ /* 0x000fe200078e00ff */
[----:B------:R-:W-:Y:S01]  /*51f0*/  LOP3.LUT R96, R5, 0x18, R96, 0xf8, !PT ;  /* 0x0000001805607812 */ /* 0x000fe200078ef860 */
[----:B------:R-:W-:Y:S01]  /*5200*/  IMAD.MOV.U32 R90, RZ, RZ, RZ ;  /* 0x000000ffff5a7224 */ /* 0x000fe200078e00ff */
[----:B------:R-:W-:Y:S01]  /*5210*/  LOP3.LUT R37, R37, 0x600000, RZ, 0xc0, !PT ;  /* 0x0060000025257812 */ /* 0x000fe200078ec0ff */
[----:B------:R-:W3:Y:S01]  /*5220*/  LDC.64 R76, c[0x0][0x8a8] ;  /* 0x00022a00ff4c7b82 */ /* 0x000ee20000000a00 */
[----:B------:R-:W-:Y:S01]  /*5230*/  IADD3 R95, PT, PT, -R91, 0x2, RZ ;  /* 0x000000025b5f7810 */ /* 0x000fe20007ffe1ff */
[----:B------:R-:W-:Y:S01]  /*5240*/  IMAD.MOV R92, RZ, RZ, -R92 ;  /* 0x000000ffff5c7224 */ /* 0x000fe200078e0a5c */
[----:B------:R-:W-:Y:S01]  /*5250*/  LOP3.LUT R96, R96, 0xf20, R3, 0xf8, !PT ;  /* 0x00000f2060607812 */ /* 0x000fe200078ef803 */
[----:B------:R-:W4:Y:S01]  /*5260*/  LDCU UR62, c[0x0][0x370] ;  /* 0x00006e00ff3e77ac */ /* 0x000f220008000800 */
[----:B------:R-:W-:Y:S01]  /*5270*/  MOV R93, RZ ;  /* 0x000000ff005d7202 */ /* 0x000fe20000000f00 */
[----:B------:R-:W-:Y:S01]  /*5280*/  IMAD.SHL.U32 R95, R95, 0x10, RZ ;  /* 0x000000105f5f7824 */ /* 0x000fe200078e00ff */
[----:B------:R-:W-:Y:S01]  /*5290*/  IADD3 R91, PT, PT, -R91, RZ, RZ ;  /* 0x000000ff5b5b7210 */ /* 0x000fe20007ffe1ff */
[----:B-1----:R-:W-:Y:S01]  /*52a0*/  ULEA UR47, UR4, UR47, 0x18 ;  /* 0x0000002f042f7291 */ /* 0x002fe2000f8ec0ff */
[----:B------:R-:W1:Y:S01]  /*52b0*/  LDCU.64 UR4, c[0x0][0x890] ;  /* 0x00011200ff0477ac */ /* 0x000e620008000a00 */
[----:B------:R-:W-:Y:S01]  /*52c0*/  UMOV UR54, 0x1 ;  /* 0x0000000100367882 */ /* 0x000fe20000000000 */
[----:B------:R-:W-:Y:S01]  /*52d0*/  UMOV UR46, URZ ;  /* 0x000000ff002e7c82 */ /* 0x000fe20008000000 */
[----:B------:R-:W2:Y:S05]  /*52e0*/  LDCU UR41, c[0x0][0xb0c] ;  /* 0x00016180ff2977ac */ /* 0x000eaa0008000800 */
[----:B------:R-:W4:Y:S01]  /*52f0*/  LDS R0, [UR47+0x170] ;  /* 0x0001702fff007984 */ /* 0x000f220008000800 */
[----:B------:R-:W2:Y:S01]  /*5300*/  LDCU UR39, c[0x0][0xb30] ;  /* 0x00016600ff2777ac */ /* 0x000ea20008000800 */
[----:B------:R-:W2:Y:S01]  /*5310*/  LDCU.64 UR60, c[0x0][0x888] ;  /* 0x00011100ff3c77ac */ /* 0x000ea20008000a00 */
[----:B-1----:R-:W-:Y:S01]  /*5320*/  IMAD.U32 R99, RZ, RZ, UR4 ;  /* 0x00000004ff637e24 */ /* 0x002fe2000f8e00ff */
[----:B------:R-:W-:Y:S01]  /*5330*/  UIADD3 UR4, UPT, UPT, UR47, 0x200, URZ ;  /* 0x000002002f047890 */ /* 0x000fe2000fffe0ff */
[----:B------:R-:W-:Y:S01]  /*5340*/  IMAD.U32 R98, RZ, RZ, UR5 ;  /* 0x00000005ff627e24 */ /* 0x000fe2000f8e00ff */
[----:B------:R-:W1:Y:S04]  /*5350*/  LDCU.64 UR42, c[0x0][0xb28] ;  /* 0x00016500ff2a77ac */ /* 0x000e680008000a00 */
[----:B------:R-:W-:Y:S01]  /*5360*/  LEA R96, R96, UR4, 0x1 ;  /* 0x0000000460607c11 */ /* 0x000fe2000f8e08ff */
[----:B------:R-:W1:Y:S01]  /*5370*/  LDCU.128 UR56, c[0x0][0xb10] ;  /* 0x00016200ff3877ac */ /* 0x000e620008000c00 */
[----:B------:R-:W1:Y:S01]  /*5380*/  LDCU UR55, c[0x0][0x374] ;  /* 0x00006e80ff3777ac */ /* 0x000e620008000800 */
[----:B------:R-:W-:Y:S01]  /*5390*/  UMOV UR53, URZ ;  /* 0x000000ff00357c82 */ /* 0x000fe20008000000 */
[----:B------:R-:W-:Y:S01]  /*53a0*/  UMOV UR52, URZ ;  /* 0x000000ff00347c82 */ /* 0x000fe20008000000 */
[----:B----4-:R-:W-:Y:S01]  /*53b0*/  IADD3 R37, PT, PT, R0, R37, RZ ;  /* 0x0000002500257210 */ /* 0x010fe20007ffe0ff */
[----:B-123--:R-:W-:-:S07]  /*53c0*/  IMAD.U32 R0, RZ, RZ, UR4 ;  /* 0x00000004ff007e24 */ /* 0x00efce000f8e00ff */
.L_x_122:
[C---:B------:R-:W-:Y:S02]  /*53d0*/  LEA R3, R90.reuse, UR47, 0x3 ;  /* 0x0000002f5a037c11 */ /* 0x040fe4000f8e18ff */
[----:B------:R-:W-:Y:S02]  /*53e0*/  SHF.L.U32 R0, R93, 0x1f, RZ ;  /* 0x0000001f5d007819 */ /* 0x000fe400000006ff */
[----:B------:R-:W-:Y:S02]  /*53f0*/  LEA R5, R90, UR47, 0x4 ;  /* 0x0000002f5a057c11 */ /* 0x000fe4000f8e20ff */
[----:B-1----:R-:W1:Y:S02]  /*5400*/  SYNCS.PHASECHK.TRANS64.TRYWAIT P0, [R3+URZ+0xc0], R0 ;  /* 0x0000c000030075a7 */ /* 0x002e6400080011ff */
[----:B-1----:R-:W-:Y:S05]  /*5410*/  @!P0 BRA `(.L_x_92) ;  /* 0x0000003400648947 */ /* 0x002fea0003800000 */
.L_x_172:
        /* <DEDUP_REMOVED lines=8> */
[----:B--2---:R-:W-:Y:S11]  /*54a0*/  LOP3.LUT P0, RZ, R6, 0x1, RZ, 0xc0, !PT ;  /* 0x0000000106ff7812 */ /* 0x004ff6000780c0ff */
[----:B------:R-:W-:Y:S02]  /*54b0*/  @!UPT UIADD3 URZ, UPT, UPT, URZ, URZ, URZ ;  /* 0x000000fffffff290 */ /* 0x000fe4000fffe0ff */
[----:B---3--:R-:W-:Y:S01]  /*54c0*/  VOTEU.ANY UP1, P0 ;  /* 0x0000000000ff7886 */ /* 0x008fe20000020100 */
[----:B------:R-:W-:Y:S01]  /*54d0*/  PLOP3.LUT P0, PT, PT, PT, UP1, 0x80, 0x8 ;  /* 0x000000000008781c */ /* 0x000fe20003f0f018 */
[----:B------:R-:W-:Y:S06]  /*54e0*/  UP2UR UR4, UPR, URZ, 0x2 ;  /* 0x00000002ff047883 */ /* 0x000fec0008000000 */
[----:B------:R-:W-:Y:S06]  /*54f0*/  IMAD.U32 R100, RZ, RZ, UR4 ;  /* 0x00000004ff647e24 */ /* 0x000fec000f8e00ff */
[----:B-1----:R-:W-:Y:S02]  /*5500*/  @P0 SHF.R.U32.HI R0, RZ, 0x10, R5 ;  /* 0x00000010ff000819 */ /* 0x002fe40000011605 */
        /* <DEDUP_REMOVED lines=12> */
[----:B------:R-:W2:Y:S01]  /*55d0*/  LDCU UR12, c[0x0][0xb20] ;  /* 0x00016400ff0c77ac */ /* 0x000ea20008000800 */
[----:B------:R-:W-:Y:S02]  /*55e0*/  UIMAD.WIDE.U32 UR4, UR55, UR59, URZ ;  /* 0x0000003b370472a5 */ /* 0x000fe4000f8e00ff */
[----:B------:R-:W-:Y:S02]  /*55f0*/  UIMAD.WIDE.U32 UR6, UR62, UR56, URZ ;  /* 0x000000383e0672a5 */ /* 0x000fe4000f8e00ff */
[----:B------:R-:W-:Y:S02]  /*5600*/  UISETP.NE.AND UP0, UPT, UR58, 0x1, UPT ;  /* 0x000000013a00788c */ /* 0x000fe4000bf05270 */
[----:B------:R-:W-:Y:S02]  /*5610*/  UIMAD.WIDE.U32 UR8, UR37, UR59, URZ ;  /* 0x0000003b250872a5 */ /* 0x000fe4000f8e00ff */
[----:B------:R-:W-:Y:S02]  /*5620*/  UIMAD.WIDE.U32 UR10, UR38, UR56, URZ ;  /* 0x00000038260a72a5 */ /* 0x000fe4000f8e00ff */
[----:B------:R-:W-:Y:S02]  /*5630*/  UISETP.NE.AND UP1, UPT, UR41, 0x1, UPT ;  /* 0x000000012900788c */ /* 0x000fe4000bf25270 */
[----:B------:R-:W-:Y:S01]  /*5640*/  UISETP.NE.AND UP2, UPT, UR40, 0x1, UPT ;  /* 0x000000012800788c */ /* 0x000fe2000bf45270 */
[----:B------:R-:W-:Y:S02]  /*5650*/  UMOV UR4, UR5 ;  /* 0x0000000500047c82 */ /* 0x000fe40008000000 */
[----:B--2---:R-:W-:Y:S03]  /*5660*/  USHF.R.U32.HI UR5, URZ, UR12, UR4 ;  /* 0x0000000cff057299 */ /* 0x004fe60008011604 */
[----:B------:R-:W-:Y:S02]  /*5670*/  UMOV UR4, UR7 ;  /* 0x0000000700047c82 */ /* 0x000fe40008000000 */
[----:B------:R-:W-:Y:S02]  /*5680*/  USHF.R.U32.HI UR7, URZ, UR57, UR4 ;  /* 0x00000039ff077299 */ /* 0x000fe40008011604 */
[----:B------:R-:W-:Y:S02]  /*5690*/  USEL UR4, UR55, UR5, !UP0 ;  /* 0x0000000537047287 */ /* 0x000fe4000c000000 */
[----:B------:R-:W-:Y:S01]  /*56a0*/  USEL UR7, UR62, UR7, !UP1 ;  /* 0x000000073e077287 */ /* 0x000fe2000c800000 */
[----:B------:R-:W-:Y:S01]  /*56b0*/  UMOV UR5, UR9 ;  /* 0x0000000900057c82 */ /* 0x000fe20008000000 */
[----:B------:R-:W-:Y:S02]  /*56c0*/  UIMAD.WIDE.U32 UR8, UR4, UR42, URZ ;  /* 0x0000002a040872a5 */ /* 0x000fe4000f8e00ff */
[----:B------:R-:W-:Y:S03]  /*56d0*/  USHF.R.U32.HI UR6, URZ, UR12, UR5 ;  /* 0x0000000cff067299 */ /* 0x000fe60008011605 */
[----:B------:R-:W-:Y:S01]  /*56e0*/  UMOV UR5, UR11 ;  /* 0x0000000b00057c82 */ /* 0x000fe20008000000 */
[----:B------:R-:W-:Y:S02]  /*56f0*/  UIMAD.WIDE.U32 UR10, UR7, UR42, URZ ;  /* 0x0000002a070a72a5 */ /* 0x000fe4000f8e00ff */
[----:B------:R-:W-:Y:S02]  /*5700*/  USHF.R.U32.HI UR12, URZ, UR57, UR5 ;  /* 0x00000039ff0c7299 */ /* 0x000fe40008011605 */
[----:B------:R-:W-:Y:S01]  /*5710*/  USEL UR6, UR37, UR6, !UP0 ;  /* 0x0000000625067287 */ /* 0x000fe2000c000000 */
[----:B------:R-:W-:Y:S02]  /*5720*/  UMOV UR5, UR9 ;  /* 0x0000000900057c82 */ /* 0x000fe40008000000 */
[----:B------:R-:W-:Y:S01]  /*5730*/  UMOV UR10, UR11 ;  /* 0x0000000b000a7c82 */ /* 0x000fe20008000000 */
[----:B------:R-:W-:Y:S02]  /*5740*/  @UP2 USHF.R.U32.HI UR4, URZ, UR43, UR5 ;  /* 0x0000002bff042299 */ /* 0x000fe40008011605 */
[----:B------:R-:W-:Y:S02]  /*5750*/  @UP2 USHF.R.U32.HI UR7, URZ, UR43, UR10 ;  /* 0x0000002bff072299 */ /* 0x000fe4000801160a */
[----:B------:R-:W-:Y:S02]  /*5760*/  UIMAD UR4, UR40, UR4, URZ ;  /* 0x00000004280472a4 */ /* 0x000fe4000f8e02ff */
[----:B------:R-:W-:Y:S02]  /*5770*/  UIMAD.WIDE.U32 UR10, UR6, UR42, URZ ;  /* 0x0000002a060a72a5 */ /* 0x000fe4000f8e00ff */
[----:B------:R-:W-:Y:S02]  /*5780*/  USEL UR5, UR38, UR12, !UP1 ;  /* 0x0000000c26057287 */ /* 0x000fe4000c800000 */
[----:B------:R-:W-:Y:S02]  /*5790*/  UIMAD UR8, UR40, UR7, URZ ;  /* 0x00000007280872a4 */ /* 0x000fe4000f8e02ff */
[----:B------:R-:W-:Y:S03]  /*57a0*/  UISETP.GE.AND UP0, UPT, UR6, UR4, UPT ;  /* 0x000000040600728c */ /* 0x000fe6000bf06270 */
[----:B------:R-:W-:Y:S01]  /*57b0*/  UMOV UR4, UR11 ;  /* 0x0000000b00047c82 */ /* 0x000fe20008000000 */
[----:B------:R-:W-:Y:S02]  /*57c0*/  UISETP.GE.OR UP0, UPT, UR5, UR8, UP0 ;  /* 0x000000080500728c */ /* 0x000fe40008706670 */
[----:B------:R-:W-:Y:S02]  /*57d0*/  USHF.R.U32.HI UR4, URZ, UR43, UR4 ;  /* 0x0000002bff047299 */ /* 0x000fe40008011604 */
[----:B------:R-:W-:Y:S02]  /*57e0*/  UIMAD.WIDE.U32 UR8, UR5, UR42, URZ ;  /* 0x0000002a050872a5 */ /* 0x000fe4000f8e00ff */
[----:B------:R-:W-:Y:S02]  /*57f0*/  USEL UR11, UR6, UR4, !UP2 ;  /* 0x00000004060b7287 */ /* 0x000fe4000d000000 */
[----:B------:R-:W-:Y:S02]  /*5800*/  UIADD3 UR8, UPT, UPT, -UR5, URZ, URZ ;  /* 0x000000ff05087290 */ /* 0x000fe4000fffe1ff */
[----:B------:R-:W-:Y:S01]  /*5810*/  UIADD3 UR10, UPT, UPT, -UR11, URZ, URZ ;  /* 0x000000ff0b0a7290 */ /* 0x000fe2000fffe1ff */
[----:B------:R-:W-:Y:S01]  /*5820*/  @!UP0 UMOV UR4, UR9 ;  /* 0x0000000900048c82 */ /* 0x000fe20008000000 */
[----:B------:R-:W-:Y:S02]  /*5830*/  UIADD3 UR9, UPT, UPT, -UR6, URZ, URZ ;  /* 0x000000ff06097290 */ /* 0x000fe4000fffe1ff */
[----:B------:R-:W-:Y:S02]  /*5840*/  @!UP0 USHF.R.U32.HI UR4, URZ, UR43, UR4 ;  /* 0x0000002bff048299 */ /* 0x000fe40008011604 */
[----:B------:R-:W-:Y:S02]  /*5850*/  UIMAD UR10, UR40, UR10, UR6 ;  /* 0x0000000a280a72a4 */ /* 0x000fe4000f8e0206 */
[----:B------:R-:W-:Y:S04]  /*5860*/  @!UP0 USEL UR4, UR5, UR4, !UP2 ;  /* 0x0000000405048287 */ /* 0x000fe8000d000000 */
[----:B------:R-:W-:Y:S02]  /*5870*/  @!UP0 UIMAD UR10, UR7, UR10, UR4 ;  /* 0x0000000a070a82a4 */ /* 0x000fe4000f8e0204 */
[----:B------:R-:W-:Y:S02]  /*5880*/  @!UP0 UIADD3 UR11, UPT, UPT, UR11, -UR4, URZ ;  /* 0x800000040b0b8290 */ /* 0x000fe4000fffe0ff */
[----:B------:R-:W-:Y:S02]  /*5890*/  UIMAD UR7, UR41, UR8, UR38 ;  /* 0x00000008290772a4 */ /* 0x000fe4000f8e0226 */
[----:B------:R-:W-:Y:S02]  /*58a0*/  @!UP0 UIMAD UR6, UR11, UR40, UR5 ;  /* 0x000000280b0682a4 */ /* 0x000fe4000f8e0205 */
[----:B------:R-:W-:Y:S01]  /*58b0*/  UIMAD UR4, UR58, UR9, UR37 ;  /* 0x000000093a0472a4 */ /* 0x000fe2000f8e0225 */
[----:B------:R-:W-:Y:S02]  /*58c0*/  @!UP0 UMOV UR5, UR10 ;  /* 0x0000000a00058c82 */ /* 0x000fe40008000000 */
[----:B------:R-:W-:Y:S02]  /*58d0*/  UIMAD UR38, UR5, UR41, UR7 ;  /* 0x00000029052672a4 */ /* 0x000fe4000f8e0207 */
[----:B------:R-:W-:Y:S11]  /*58e0*/  UIMAD UR37, UR6, UR58, UR4 ;  /* 0x0000003a062572a4 */ /* 0x000ff6000f8e0204 */
[----:B------:R-:W-:Y:S01]  /*58f0*/  @!UPT UIADD3 URZ, UPT, UPT, URZ, URZ, URZ ;  /* 0x000000fffffff290 */ /* 0x000fe2000fffe0ff */
.L_x_93:
[----:B------:R-:W-:Y:S01]  /*5900*/  UISETP.NE.AND UP0, UPT, UR39, 0x1, UPT ;  /* 0x000000012700788c */ /* 0x000fe2000bf05270 */
[----:B------:R-:W-:Y:S01]  /*5910*/  IADD3 R90, PT, PT, R90, 0x1, RZ ;  /* 0x000000015a5a7810 */ /* 0x000fe20007ffe0ff */
[----:B------:R-:W-:Y:S02]  /*5920*/  UIADD3 UR11, UPT, UPT, UR47, 0x200, URZ ;  /* 0x000002002f0b7890 */ /* 0x000fe4000fffe0ff */
[----:B------:R-:W-:Y:S02]  /*5930*/  USHF.L.U32 UR50, UR25, 0x7, URZ ;  /* 0x0000000719327899 */ /* 0x000fe400080006ff */
[----:B------:R-:W-:Y:S05]  /*5940*/  USHF.L.U32 UR49, UR30, 0x6, URZ ;  /* 0x000000061e317899 */ /* 0x000fea00080006ff */
[----:B------:R-:W2:Y:S01]  /*5950*/  @!UP0 LDCU.128 UR12, c[0x0][0xb10] ;  /* 0x00016200ff0c87ac */ /* 0x000ea20008000c00 */
[----:B------:R-:W3:Y:S01]  /*5960*/  @!UP0 LDCU UR5, c[0x0][0xb0c] ;  /* 0x00016180ff0587ac */ /* 0x000ee20008000800 */
[----:B------:R-:W4:Y:S01]  /*5970*/  @!UP0 LDCU UR10, c[0x0][0xb20] ;  /* 0x00016400ff0a87ac */ /* 0x000f220008000800 */
[----:B--2---:R-:W-:Y:S02]  /*5980*/  UIMAD.WIDE.U32 UR8, UR38, UR12, URZ ;  /* 0x0000000c260872a5 */ /* 0x004fe4000f8e00ff */
[----:B------:R-:W-:Y:S02]  /*5990*/  UIMAD.WIDE.U32 UR6, UR37, UR15, URZ ;  /* 0x0000000f250672a5 */ /* 0x000fe4000f8e00ff */
[----:B------:R-:W-:Y:S03]  /*59a0*/  @!UP0 UISETP.NE.AND UP1, UPT, UR14, 0x1, UPT ;  /* 0x000000010e00888c */ /* 0x000fe6000bf25270 */
[----:B------:R-:W-:Y:S01]  /*59b0*/  @!UP0 UMOV UR4, UR9 ;  /* 0x0000000900048c82 */ /* 0x000fe20008000000 */
[----:B---3--:R-:W-:Y:S02]  /*59c0*/  @!UP0 UISETP.NE.AND UP2, UPT, UR5, 0x1, UPT ;  /* 0x000000010500888c */ /* 0x008fe4000bf45270 */
[----:B------:R-:W-:Y:S01]  /*59d0*/  @!UP0 USHF.R.U32.HI UR4, URZ, UR13, UR4 ;  /* 0x0000000dff048299 */ /* 0x000fe20008011604 */
[----:B------:R-:W-:Y:S02]  /*59e0*/  @!UP0 UMOV UR6, UR7 ;  /* 0x0000000700068c82 */ /* 0x000fe40008000000 */
[----:B----4-:R-:W-:Y:S02]  /*59f0*/  @!UP0 USHF.R.U32.HI UR6, URZ, UR10, UR6 ;  /* 0x0000000aff068299 */ /* 0x010fe40008011606 */
[----:B------:R-:W-:Y:S02]  /*5a00*/  @!UP0 USEL UR7, UR38, UR4, !UP2 ;  /* 0x0000000426078287 */ /* 0x000fe4000d000000 */
[----:B------:R-:W-:Y:S04]  /*5a10*/  @!UP0 USEL UR6, UR37, UR6, !UP1 ;  /* 0x0000000625068287 */ /* 0x000fe8000c800000 */
[----:B------:R-:W-:Y:S02]  /*5a20*/  @!UP0 UIADD3 UR4, UPT, UPT, -UR7, UR6, URZ ;  /* 0x0000000607048290 */ /* 0x000fe4000fffe1ff */
[----:B------:R-:W-:Y:S02]  /*5a30*/  @!UP0 UIADD3 UR6, UPT, UPT, UR7, -UR6, URZ ;  /* 0x8000000607068290 */ /* 0x000fe4000fffe0ff */
[----:B------:R-:W-:Y:S02]  /*5a40*/  @!UP0 UIMAD UR38, UR4, UR5, UR38 ;  /* 0x00000005042682a4 */ /* 0x000fe4000f8e0226 */
[----:B------:R-:W-:Y:S02]  /*5a50*/  @!UP0 UIMAD UR37, UR6, UR14, UR37 ;  /* 0x0000000e062582a4 */ /* 0x000fe4000f8e0225 */
[----:B------:R-:W-:Y:S09]  /*5a60*/  ULOP3.LUT UP0, URZ, UR11, 0x1b0, URZ, 0xc0, !UPT ;  /* 0x000001b00bff7892 */ /* 0x000ff2000f80c0ff */
[----:B------:R-:W-:Y:S05]  /*5a70*/  BRA.U !UP0, `(.L_x_94) ;  /* 0x00000001087c7547 */ /* 0x000fea000b800000 */
[----:B------:R-:W2:Y:S01]  /*5a80*/  LDCU.64 UR8, c[0x4][0x80] ;  /* 0x01001000ff0877ac */ /* 0x000ea20008000a00 */
[----:B------:R-:W-:Y:S01]  /*5a90*/  MOV R2, 0x0 ;  /* 0x0000000000027802 */ /* 0x000fe20000000f00 */
[----:B------:R-:W-:Y:S02]  /*5aa0*/  HFMA2 R12, -RZ, RZ, 0, 5.9604644775390625e-08 ;  /* 0x00000001ff0c7431 */ /* 0x000fe400000001ff */
[----:B------:R-:W-:Y:S01]  /*5ab0*/  IMAD.MOV.U32 R8, RZ, RZ, 0x70 ;  /* 0x00000070ff087424 */ /* 0x000fe200078e00ff */
[----:B------:R3:W4:Y:S01]  /*5ac0*/  LDC.64 R14, c[0x4][R2] ;  /* 0x01000000020e7b82 */ /* 0x0007220000000a00 */
[----:B------:R-:W1:Y:S01]  /*5ad0*/  LDCU.64 UR6, c[0x4][0x88] ;  /* 0x01001100ff0677ac */ /* 0x000e620008000a00 */
[----:B------:R-:W-:Y:S01]  /*5ae0*/  IMAD.MOV.U32 R13, RZ, RZ, RZ ;  /* 0x000000ffff0d7224 */ /* 0x000fe200078e00ff */
[----:B------:R-:W1:Y:S01]  /*5af0*/  LDCU.64 UR4, c[0x4][0x8] ;  /* 0x01000100ff0477ac */ /* 0x000e620008000a00 */
[----:B--2---:R-:W-:Y:S01]  /*5b00*/  MOV R5, UR9 ;  /* 0x0000000900057c02 */ /* 0x004fe20008000f00 */
[----:B------:R-:W-:Y:S01]  /*5b10*/  IMAD.U32 R4, RZ, RZ, UR8 ;  /* 0x00000008ff047e24 */ /* 0x000fe2000f8e00ff */
[----:B-1----:R-:W-:Y:S01]  /*5b20*/  MOV R7, UR7 ;  /* 0x0000000700077c02 */ /* 0x002fe20008000f00 */
[----:B------:R-:W-:Y:S01]  /*5b30*/  IMAD.U32 R6, RZ, RZ, UR6 ;  /* 0x00000006ff067e24 */ /* 0x000fe2000f8e00ff */
[----:B------:R-:W-:Y:S01]  /*5b40*/  MOV R11, UR5 ;  /* 0x00000005000b7c02 */ /* 0x000fe20008000f00 */
[----:B------:R-:W-:Y:S02]  /*5b50*/  IMAD.U32 R10, RZ, RZ, UR4 ;  /* 0x00000004ff0a7e24 */ /* 0x000fe4000f8e00ff */
[----:B------:R-:W-:Y:S07]  /*5b60*/  LEPC R20, `(.L_x_95) ;  /* 0x000000001014794e */ /* 0x000fee0000000000 */
[----:B---345:R-:W-:Y:S05]  /*5b70*/  CALL.ABS.NOINC R14 ;  /* 0x000000000e007343 */ /* 0x038fea0003c00000 */
.L_x_95:
[----:B------:R-:W1:Y:S01]  /*5b80*/  LDCU.64 UR8, c[0x4][0x80] ;  /* 0x01001000ff0877ac */ /* 0x000e620008000a00 */
[----:B------:R-:W2:Y:S01]  /*5b90*/  LDC.64 R2, c[0x4][R2] ;  /* 0x0100000002027b82 */ /* 0x000ea20000000a00 */
[----:B------:R-:W-:Y:S02]  /*5ba0*/  HFMA2 R12, -RZ, RZ, 0, 5.9604644775390625e-08 ;  /* 0x00000001ff0c7431 */ /* 0x000fe400000001ff */
[----:B------:R-:W-:Y:S02]  /*5bb0*/  IMAD.MOV.U32 R8, RZ, RZ, 0x70 ;  /* 0x00000070ff087424 */ /* 0x000fe400078e00ff */
[----:B------:R-:W-:Y:S01]  /*5bc0*/  IMAD.MOV.U32 R13, RZ, RZ, RZ ;  /* 0x000000ffff0d7224 */ /* 0x000fe200078e00ff */
[----:B------:R-:W3:Y:S01]  /*5bd0*/  LDCU.64 UR6, c[0x4][0x88] ;  /* 0x01001100ff0677ac */ /* 0x000ee20008000a00 */
[----:B------:R-:W4:Y:S01]  /*5be0*/  LDCU.64 UR4, c[0x4][0x8] ;  /* 0x01000100ff0477ac */ /* 0x000f220008000a00 */
[----:B-1----:R-:W-:Y:S02]  /*5bf0*/  MOV R4, UR8 ;  /* 0x0000000800047c02 */ /* 0x002fe40008000f00 */
[----:B------:R-:W-:Y:S02]  /*5c00*/  MOV R5, UR9 ;  /* 0x0000000900057c02 */ /* 0x000fe40008000f00 */
[----:B---3--:R-:W-:Y:S01]  /*5c10*/  MOV R7, UR7 ;  /* 0x0000000700077c02 */ /* 0x008fe20008000f00 */
[----:B------:R-:W-:Y:S01]  /*5c20*/  IMAD.U32 R6, RZ, RZ, UR6 ;  /* 0x00000006ff067e24 */ /* 0x000fe2000f8e00ff */
[----:B----4-:R-:W-:Y:S01]  /*5c30*/  MOV R11, UR5 ;  /* 0x00000005000b7c02 */ /* 0x010fe20008000f00 */
[----:B------:R-:W-:Y:S02]  /*5c40*/  IMAD.U32 R10, RZ, RZ, UR4 ;  /* 0x00000004ff0a7e24 */ /* 0x000fe4000f8e00ff */
[----:B------:R-:W-:Y:S07]  /*5c50*/  LEPC R20, `(.L_x_94) ;  /* 0x000000001014794e */ /* 0x000fee0000000000 */
[----:B--2---:R-:W-:Y:S05]  /*5c60*/  CALL.ABS.NOINC R2 ;  /* 0x0000000002007343 */ /* 0x004fea0003c00000 */
.L_x_94:
[----:B------:R-:W-:Y:S02]  /*5c70*/  R2UR UR6, R88 ;  /* 0x00000000580672ca */ /* 0x000fe400000e0000 */
[----:B------:R-:W-:Y:S02]  /*5c80*/  R2UR UR5, R99 ;  /* 0x00000000630572ca */ /* 0x000fe400000e0000 */
[----:B------:R-:W-:Y:S02]  /*5c90*/  R2UR UR4, R98 ;  /* 0x00000000620472ca */ /* 0x000fe400000e0000 */
[----:B------:R-:W-:Y:S02]  /*5ca0*/  ISETP.NE.U32.AND P4, PT, R78, RZ, PT ;  /* 0x000000ff4e00720c */ /* 0x000fe40003f85070 */
[----:B------:R-:W-:Y:S02]  /*5cb0*/  ISETP.NE.U32.AND P2, PT, RZ, UR60, PT ;  /* 0x0000003cff007c0c */ /* 0x000fe4000bf45070 */
[----:B------:R-:W-:Y:S02]  /*5cc0*/  ISETP.NE.AND.EX P4, PT, R79, RZ, PT, P4 ;  /* 0x000000ff4f00720c */ /* 0x000fe40003f85340 */
[----:B------:R-:W-:Y:S01]  /*5cd0*/  ISETP.NE.AND.EX P2, PT, RZ, UR61, PT, P2 ;  /* 0x0000003dff007c0c */ /* 0x000fe2000bf45320 */
[----:B------:R-:W-:Y:S02]  /*5ce0*/  UISETP.NE.AND UP2, UPT, UR6, URZ, UPT ;  /* 0x000000ff0600728c */ /* 0x000fe4000bf45270 */
[----:B------:R-:W-:Y:S04]  /*5cf0*/  UISETP.NE.U32.AND UP0, UPT, UR5, URZ, UPT ;  /* 0x000000ff0500728c */ /* 0x000fe8000bf05070 */
[----:B------:R-:W-:Y:S01]  /*5d00*/  UISETP.NE.AND.EX UP1, UPT, UR4, URZ, UPT, UP0 ;  /* 0x000000ff0400728c */ /* 0x000fe2000bf25300 */
[----:B------:R-:W-:Y:S01]  /*5d10*/  PLOP3.LUT P1, PT, PT, PT, UP2, 0x80, 0x8 ;  /* 0x000000000008781c */ /* 0x000fe20003f2f028 */
[----:B------:R-:W-:Y:S03]  /*5d20*/  UPLOP3.LUT UP0, UPT, UPT, UPT, UPT, 0x40, 0x4 ;  /* 0x000000000004789c */ /* 0x000fe60003f0e870 */
[----:B------:R-:W-:Y:S06]  /*5d30*/  @UP2 UPLOP3.LUT UP0, UPT, UPT, UPT, UP1, 0x80, 0x8 ;  /* 0x000000000008289c */ /* 0x000fec0003f0f010 */
[----:B------:R-:W-:Y:S01]  /*5d40*/  PLOP3.LUT P0, PT, PT, PT, UP0, 0x80, 0x8 ;  /* 0x000000000008781c */ /* 0x000fe20003f0f008 */
[----:B------:R-:W-:Y:S01]  /*5d50*/  @!UPT UIADD3 URZ, UPT, UPT, URZ, URZ, URZ ;  /* 0x000000fffffff290 */ /* 0x000fe2000fffe0ff */
[----:B------:R-:W-:Y:S11]  /*5d60*/  BRA.U !UP1, `(.L_x_96) ;  /* 0x0000000109407547 */ /* 0x000ff6000b800000 */
[----:B------:R-:W-:Y:S01]  /*5d70*/  UISETP.NE.U32.AND UP0, UPT, UR60, URZ, UPT ;  /* 0x000000ff3c00728c */ /* 0x000fe2000bf05070 */
[----:B------:R-:W-:Y:S01]  /*5d80*/  R2UR UR6, R99 ;  /* 0x00000000630672ca */ /* 0x000fe200000e0000 */
[----:B------:R-:W2:Y:S01]  /*5d90*/  LDCU.64 UR8, c[0x0][0x358] ;  /* 0x00006b00ff0877ac */ /* 0x000ea20008000a00 */
[----:B------:R-:W-:Y:S02]  /*5da0*/  HFMA2 R84, -RZ, RZ, 0, 5.9604644775390625e-08 ;  /* 0x00000001ff547431 */ /* 0x000fe400000001ff */
[----:B-1----:R-:W-:Y:S01]  /*5db0*/  IMAD.MOV.U32 R0, RZ, RZ, 0x1 ;  /* 0x00000001ff007424 */ /* 0x002fe200078e00ff */
[----:B------:R-:W-:Y:S06]  /*5dc0*/  UISETP.NE.AND.EX UP0, UPT, UR61, URZ, UPT, UP0 ;  /* 0x000000ff3d00728c */ /* 0x000fec000bf05300 */
[----:B------:R-:W-:Y:S05]  /*5dd0*/  PLOP3.LUT P3, PT, PT, PT, UP0, 0x80, 0x8 ;  /* 0x000000000008781c */ /* 0x000fea0003f6f008 */
[----:B------:R-:W1:Y:S01]  /*5de0*/  @UP0 LDCU.64 UR4, c[0x0][0x888] ;  /* 0x00011100ff0407ac */ /* 0x000e620008000a00 */
[----:B------:R-:W-:Y:S07]  /*5df0*/  @UP0 UIMAD UR6, UR36, UR6, URZ ;  /* 0x00000006240602a4 */ /* 0x000fee000f8e02ff */
[----:B------:R-:W-:Y:S01]  /*5e00*/  @!P3 PRMT R84, R0, 0x7610, R84 ;  /* 0x000076100054b816 */ /* 0x000fe20000000054 */
[----:B-1----:R-:W-:Y:S06]  /*5e10*/  @UP0 UIMAD.WIDE UR4, UR6, 0x4, UR4 ;  /* 0x00000004060408a5 */ /* 0x002fec000f8e0204 */
[----:B------:R-:W-:Y:S02]  /*5e20*/  IMAD.U32 R2, RZ, RZ, UR4 ;  /* 0x00000004ff027e24 */ /* 0x000fe4000f8e00ff */
[----:B------:R-:W-:Y:S03]  /*5e30*/  IMAD.U32 R3, RZ, RZ, UR5 ;  /* 0x00000005ff037e24 */ /* 0x000fe6000f8e00ff */
[----:B------:R-:W1:Y:S02]  /*5e40*/  @!UP0 LDCU UR4, c[0x0][0x880] ;  /* 0x00011000ff0487ac */ /* 0x000e640008000800 */
[----:B--2--5:R2:W5:Y:S02]  /*5e50*/  @P3 LDG.E R41, desc[UR8][R2.64] ;  /* 0x0000000802293981 */ /* 0x024564000c1e1900 */
[----:B-12---:R-:W-:Y:S02]  /*5e60*/  @!P3 MOV R41, UR4 ;  /* 0x000000040029bc02 */ /* 0x006fe40008000f00 */
.L_x_96:
[----:B------:R-:W-:Y:S05]  /*5e70*/  @!P4 BRA `(.L_x_97) ;  /* 0x000000000024c947 */ /* 0x000fea0003800000 */
[----:B------:R-:W-:Y:S01]  /*5e80*/  ISETP.NE.U32.AND P3, PT, R76, RZ, PT ;  /* 0x000000ff4c00720c */ /* 0x000fe20003f65070 */
[----:B------:R-:W2:Y:S03]  /*5e90*/  LDCU.64 UR4, c[0x0][0x358] ;  /* 0x00006b00ff0477ac */ /* 0x000ea60008000a00 */
[----:B------:R-:W-:Y:S11]  /*5ea0*/  ISETP.NE.AND.EX P3, PT, R77, RZ, PT, P3 ;  /* 0x000000ff4d00720c */ /* 0x000ff60003f65330 */
[----:B------:R-:W-:Y:S02]  /*5eb0*/  @!UPT UIADD3 URZ, UPT, UPT, URZ, URZ, URZ ;  /* 0x000000fffffff290 */ /* 0x000fe4000fffe0ff */
[----:B------:R-:W3:Y:S01]  /*5ec0*/  @P3 LDC.64 R2, c[0x0][0x8a8] ;  /* 0x00022a00ff023b82 */ /* 0x000ee20000000a00 */
[----:B-1----:R-:W-:Y:S04]  /*5ed0*/  @P3 IMAD R0, R78, UR36, RZ ;  /* 0x000000244e003c24 */ /* 0x002fe8000f8e02ff */
[----:B---3--:R-:W-:Y:S05]  /*5ee0*/  @P3 IMAD.WIDE R2, R0, 0x4, R2 ;  /* 0x0000000400023825 */ /* 0x008fea00078e0202 */
[----:B--2--5:R2:W5:Y:S02]  /*5ef0*/  @P3 LDG.E R38, desc[UR4][R2.64] ;  /* 0x0000000402263981 */ /* 0x024564000c1e1900 */
[----:B--2---:R-:W3:Y:S02]  /*5f00*/  @!P3 LDC R38, c[0x0][0x8a0] ;  /* 0x00022800ff26bb82 */ /* 0x004ee40000000800 */
.L_x_97:
[----:B-----5:R-:W-:Y:S01]  /*5f10*/  FSETP.NEU.AND P3, PT, R41, RZ, PT ;  /* 0x000000ff2900720b */ /* 0x020fe20003f6d000 */
[----:B------:R-:W-:Y:S01]  /*5f20*/  ULOP3.LUT UR4, UR54, 0x1, URZ, 0x3c, !UPT ;  /* 0x0000000136047892 */ /* 0x000fe2000f8e3cff */
[----:B------:R-:W-:Y:S01]  /*5f30*/  SEL R5, RZ, 0xffffffff, P2 ;  /* 0xffffffffff057807 */ /* 0x000fe20001000000 */
[----:B------:R-:W-:Y:S01]  /*5f40*/  IMAD.U32 R103, RZ, RZ, UR46 ;  /* 0x0000002eff677e24 */ /* 0x000fe2000f8e00ff */
[----:B------:R-:W-:Y:S01]  /*5f50*/  @P1 LOP3.LUT P2, RZ, R84, 0xff, RZ, 0xc0, !PT ;  /* 0x000000ff54ff1812 */ /* 0x000fe2000784c0ff */
[----:B------:R-:W-:Y:S01]  /*5f60*/  IMAD.SHL.U32 R81, R92, 0x10, RZ ;  /* 0x000000105c517824 */ /* 0x000fe200078e00ff */
[----:B------:R-:W-:Y:S01]  /*5f70*/  @P1 SEL R2, RZ, 0xffffffff, P3 ;  /* 0xffffffffff021807 */ /* 0x000fe20001800000 */
[----:B------:R-:W-:Y:S01]  /*5f80*/  IMAD.U32 R110, RZ, RZ, UR4 ;  /* 0x00000004ff6e7e24 */ /* 0x000fe2000f8e00ff */
[----:B------:R-:W-:Y:S01]  /*5f90*/  LEA R102, R36, UR47, 0x3 ;  /* 0x0000002f24667c11 */ /* 0x000fe2000f8e18ff */
[----:B------:R-:W-:Y:S01]  /*5fa0*/  IMAD.SHL.U32 R103, R103, 0x2000, RZ ;  /* 0x0000200067677824 */ /* 0x000fe200078e00ff */
[----:B------:R-:W-:Y:S01]  /*5fb0*/  @P0 SEL R2, R5, R2, !P2 ;  /* 0x0000000205020207 */ /* 0x000fe20005000000 */
[----:B------:R-:W-:Y:S01]  /*5fc0*/  IMAD.SHL.U32 R80, R91, 0x10, RZ ;  /* 0x000000105b507824 */ /* 0x000fe200078e00ff */
[----:B------:R-:W-:Y:S01]  /*5fd0*/  SHF.L.U32 R3, R94, 0x1f, RZ ;  /* 0x0000001f5e037819 */ /* 0x000fe200000006ff */
[----:B------:R-:W-:Y:S01]  /*5fe0*/  IMAD.IADD R83, R96, 0x1, R103 ;  /* 0x0000000160537824 */ /* 0x000fe200078e0267 */
[----:B------:R-:W-:Y:S01]  /*5ff0*/  @P1 LOP3.LUT R2, R2, 0x1, RZ, 0xc0, !PT ;  /* 0x0000000102021812 */ /* 0x000fe200078ec0ff */
[----:B------:R-:W-:Y:S01]  /*6000*/  BSSY B1, `(.L_x_98) ;  /* 0x0000039000017945 */ /* 0x000fe20003800000 */
[----:B------:R-:W-:Y:S01]  /*6010*/  PLOP3.LUT P2, PT, PT, PT, UP1, 0x80, 0x8 ;  /* 0x000000000008781c */ /* 0x000fe20003f4f018 */
[----:B------:R-:W-:Y:S01]  /*6020*/  IMAD.IADD R82, R83, 0x1, R81 ;  /* 0x0000000153527824 */ /* 0x000fe200078e0251 */
[----:B------:R-:W-:Y:S01]  /*6030*/  ISETP.NE.U32.OR P5, PT, R2, 0x1, !P1 ;  /* 0x000000010200780c */ /* 0x000fe20004fa5470 */
[----:B------:R-:W-:Y:S01]  /*6040*/  IMAD.U32 R2, RZ, RZ, UR46 ;  /* 0x0000002eff027e24 */ /* 0x000fe2000f8e00ff */
[----:B------:R-:W-:Y:S01]  /*6050*/  LOP3.LUT P4, R89, R84, 0xff, RZ, 0xc0, !PT ;  /* 0x000000ff54597812 */ /* 0x000fe2000788c0ff */
[----:B------:R-:W-:Y:S01]  /*6060*/  IMAD.MOV.U32 R108, RZ, RZ, 0x1 ;  /* 0x00000001ff6c7424 */ /* 0x000fe200078e00ff */
[----:B------:R-:W-:Y:S01]  /*6070*/  P2R R101, PR, RZ, 0x20 ;  /* 0x00000020ff657803 */ /* 0x000fe20000000000 */
[----:B------:R-:W-:Y:S01]  /*6080*/  IMAD R39, R36, 0x40, R37 ;  /* 0x0000004024277824 */ /* 0x000fe200078e0225 */
[----:B-1----:R-:W-:Y:S01]  /*6090*/  LEA R0, R2, UR47, 0x3 ;  /* 0x0000002f02007c11 */ /* 0x002fe2000f8e18ff */
[----:B------:R-:W-:Y:S01]  /*60a0*/  IMAD.U32 R109, RZ, RZ, UR46 ;  /* 0x0000002eff6d7e24 */ /* 0x000fe2000f8e00ff */
[----:B------:R-:W-:Y:S02]  /*60b0*/  SEL R2, RZ, 0xffffffff, P3 ;  /* 0xffffffffff027807 */ /* 0x000fe40001800000 */
[----:B------:R-:W-:Y:S02]  /*60c0*/  CS2R R74, SRZ ;  /* 0x00000000004a7805 */ /* 0x000fe4000001ff00 */
[----:B------:R-:W-:Y:S02]  /*60d0*/  CS2R R72, SRZ ;  /* 0x0000000000487805 */ /* 0x000fe4000001ff00 */
[----:B------:R-:W-:Y:S02]  /*60e0*/  CS2R R66, SRZ ;  /* 0x0000000000427805 */ /* 0x000fe4000001ff00 */
[----:B------:R-:W-:Y:S02]  /*60f0*/  @P2 SEL R2, R5, R2, !P4 ;  /* 0x0000000205022207 */ /* 0x000fe40006000000 */
[----:B------:R-:W-:Y:S02]  /*6100*/  CS2R R64, SRZ ;  /* 0x0000000000407805 */ /* 0x000fe4000001ff00 */
[----:B------:R-:W-:Y:S02]  /*6110*/  @P5 SHF.L.U32 R7, R110, 0x1f, RZ ;  /* 0x0000001f6e075819 */ /* 0x000fe400000006ff */
[----:B------:R-:W-:Y:S02]  /*6120*/  CS2R R58, SRZ ;  /* 0x00000000003a7805 */ /* 0x000fe4000001ff00 */
[----:B------:R-:W-:Y:S02]  /*6130*/  LOP3.LUT R2, R2, 0x1, RZ, 0xc0, !PT ;  /* 0x0000000102027812 */ /* 0x000fe400078ec0ff */
[----:B------:R-:W-:Y:S01]  /*6140*/  CS2R R56, SRZ ;  /* 0x0000000000387805 */ /* 0x000fe2000001ff00 */
[----:B------:R-:W1:Y:S01]  /*6150*/  @P5 SYNCS.PHASECHK.TRANS64.TRYWAIT P1, [R0+URZ+0x80], R7 ;  /* 0x00008007000055a7 */ /* 0x000e6200080211ff */
[----:B------:R-:W-:Y:S02]  /*6160*/  CS2R R50, SRZ ;  /* 0x0000000000327805 */ /* 0x000fe4000001ff00 */
[----:B------:R-:W-:Y:S02]  /*6170*/  ISETP.NE.U32.AND P2, PT, R2, 0x1, PT ;  /* 0x000000010200780c */ /* 0x000fe40003f45070 */
[----:B------:R-:W-:Y:S01]  /*6180*/  CS2R R48, SRZ ;  /* 0x0000000000307805 */ /* 0x000fe2000001ff00 */
[----:B------:R-:W-:Y:S01]  /*6190*/  IMAD.IADD R47, R83, 0x1, R80 ;  /* 0x00000001532f7824 */ /* 0x000fe200078e0250 */
[----:B------:R-:W-:Y:S01]  /*61a0*/  P2R R111, PR, RZ, 0x4 ;  /* 0x00000004ff6f7803 */ /* 0x000fe20000000000 */
[----:B------:R-:W-:Y:S01]  /*61b0*/  IMAD.IADD R46, R95, 0x1, R82 ;  /* 0x000000015f2e7824 */ /* 0x000fe200078e0252 */
[----:B------:R2:W4:Y:S01]  /*61c0*/  SYNCS.PHASECHK.TRANS64.TRYWAIT P0, [R102+URZ+0xe0], R3 ;  /* 0x0000e003660075a7 */ /* 0x00052200080011ff */
[----:B-1----:R-:W-:Y:S01]  /*61d0*/  @P5 SEL R108, RZ, 0x1, !P1 ;  /* 0x00000001ff6c5807 */ /* 0x002fe20004800000 */
[----:B--2---:R-:W-:Y:S06]  /*61e0*/  @!P5 BRA `(.L_x_99) ;  /* 0x000000000068d947 */ /* 0x004fec0003800000 */
[----:B------:R-:W-:Y:S01]  /*61f0*/  ISETP.NE.AND P1, PT, R108, RZ, PT ;  /* 0x000000ff6c00720c */ /* 0x000fe20003f25270 */
[----:B------:R-:W-:Y:S01]  /*6200*/  BSSY B0, `(.L_x_100) ;  /* 0x000000d000007945 */ /* 0x000fe20003800000 */
[----:B------:R-:W-:Y:S02]  /*6210*/  CS2R R50, SRZ ;  /* 0x0000000000327805 */ /* 0x000fe4000001ff00 */
[----:B------:R-:W-:Y:S02]  /*6220*/  CS2R R48, SRZ ;  /* 0x0000000000307805 */ /* 0x000fe4000001ff00 */
[----:B------:R-:W-:Y:S02]  /*6230*/  CS2R R58, SRZ ;  /* 0x00000000003a7805 */ /* 0x000fe4000001ff00 */
[----:B------:R-:W-:Y:S02]  /*6240*/  CS2R R56, SRZ ;  /* 0x0000000000387805 */ /* 0x000fe4000001ff00 */
[----:B------:R-:W-:Y:S02]  /*6250*/  CS2R R66, SRZ ;  /* 0x0000000000427805 */ /* 0x000fe4000001ff00 */
[----:B------:R-:W-:Y:S02]  /*6260*/  CS2R R64, SRZ ;  /* 0x0000000000407805 */ /* 0x000fe4000001ff00 */
[----:B------:R-:W-:Y:S02]  /*6270*/  CS2R R74, SRZ ;  /* 0x00000000004a7805 */ /* 0x000fe4000001ff00 */
[----:B------:R-:W-:Y:S01]  /*6280*/  CS2R R72, SRZ ;  /* 0x0000000000487805 */ /* 0x000fe2000001ff00 */
[----:B------:R-:W-:Y:S06]  /*6290*/  @P1 BRA `(.L_x_101) ;  /* 0x00000000000c1947 */ /* 0x000fec0003800000 */
[----:B------:R-:W-:Y:S04]  /*62a0*/  SHF.L.U32 R5, R110, 0x1f, RZ ;  /* 0x0000001f6e057819 */ /* 0x000fe800000006ff */
[----:B------:R-:W1:Y:S02]  /*62b0*/  SYNCS.PHASECHK.TRANS64.TRYWAIT P1, [R0+URZ+0x80], R5 ;  /* 0x00008005000075a7 */ /* 0x000e6400080211ff */
[----:B-1----:R-:W-:Y:S05]  /*62c0*/  @!P1 BRA `(.L_x_102) ;  /* 0x0000002400cc9947 */ /* 0x002fea0003800000 */
.L_x_101:
[----:B------:R-:W-:Y:S05]  /*62d0*/  BSYNC B0 ;  /* 0x0000000000007941 */ /* 0x000fea0003800000 */
.L_x_100:
[----:B------:R-:W-:Y:S01]  /*62e0*/  ISETP.NE.AND P1, PT, R111, RZ, PT ;  /* 0x000000ff6f00720c */ /* 0x000fe20003f25270 */
[----:B------:R-:W-:Y:S04]  /*62f0*/  UIADD3 UR4, UPT, UPT, UR46, 0x1, URZ ;  /* 0x000000012e047890 */ /* 0x000fe8000fffe0ff */
[----:B------:R-:W-:Y:S04]  /*6300*/  UISETP.NE.AND UP0, UPT, UR4, 0x3, UPT ;  /* 0x000000030400788c */ /* 0x000fe8000bf05270 */
[----:B------:R-:W-:Y:S02]  /*6310*/  USEL UR5, URZ, 0x1, UP0 ;  /* 0x00000001ff057887 */ /* 0x000fe40008000000 */
[----:B------:R-:W-:Y:S02]  /*6320*/  USEL UR4, UR4, URZ, UP0 ;  /* 0x000000ff04047287 */ /* 0x000fe40008000000 */
[----:B------:R2:W1:Y:S02]  /*6330*/  @P1 LDS.128 R48, [R83] ;  /* 0x0000000053301984 */ /* 0x0004640000000c00 */
[----:B------:R-:W-:Y:S02]  /*6340*/  LOP3.LUT R110, R110, UR5, RZ, 0x3c, !PT ;  /* 0x000000056e6e7c12 */ /* 0x000fe4000f8e3cff */
[----:B------:R2:W1:Y:S01]  /*6350*/  @P1 LDS.128 R56, [R82+0x10] ;  /* 0x0000100052381984 */ /* 0x0004620000000c00 */
[----:B------:R-:W-:Y:S03]  /*6360*/  IMAD.U32 R109, RZ, RZ, UR4 ;  /* 0x00000004ff6d7e24 */ /* 0x000fe6000f8e00ff */
[----:B------:R2:W1:Y:S04]  /*6370*/  @P1 LDS.128 R64, [R47+0x20] ;  /* 0x000020002f401984 */ /* 0x0004680000000c00 */
[----:B------:R2:W1:Y:S02]  /*6380*/  @P1 LDS.128 R72, [R46+0x10] ;  /* 0x000010002e481984 */ /* 0x0004640000000c00 */
.L_x_99:
[----:B------:R-:W-:Y:S05]  /*6390*/  BSYNC B1 ;  /* 0x0000000000017941 */ /* 0x000fea0003800000 */
.L_x_98:
[----:B-1----:R-:W-:Y:S04]  /*63a0*/  SHF.R.U32.HI R0, RZ, 0x15, R39 ;  /* 0x00000015ff007819 */ /* 0x002fe80000011627 */
[----:B------:R-:W-:Y:S01]  /*63b0*/  LOP3.LUT P1, RZ, R0, 0x3, R85, 0x48, !PT ;  /* 0x0000000300ff7812 */ /* 0x000fe20007824855 */
[----:B------:R-:W-:Y:S01]  /*63c0*/  @!UPT UIADD3 URZ, UPT, UPT, URZ, URZ, URZ ;  /* 0x000000fffffff290 */ /* 0x000fe2000fffe0ff */
[----:B----4-:R-:W-:Y:S11]  /*63d0*/  @P0 BRA `(.L_x_103) ;  /* 0x0000000000080947 */ /* 0x010ff60003800000 */
[----:B------:R-:W1:Y:S02]  /*63e0*/  SYNCS.PHASECHK.TRANS64.TRYWAIT P0, [R102+URZ+0xe0], R3 ;  /* 0x0000e003660075a7 */ /* 0x000e6400080011ff */
[----:B-1----:R-:W-:Y:S05]  /*63f0*/  @!P0 BRA `(.L_x_104) ;  /* 0x0000002400948947 */ /* 0x002fea0003800000 */
.L_x_103:
[----:B------:R-:W-:Y:S05]  /*6400*/  @!P1 BRA `(.L_x_105) ;  /* 0x0000000000409947 */ /* 0x000fea0003800000 */
[----:B------:R-:W4:Y:S01]  /*6410*/  LDCU.64 UR8, c[0x4][0x70] ;  /* 0x01000e00ff0877ac */ /* 0x000f220008000a00 */
[----:B-1----:R-:W-:Y:S01]  /*6420*/  MOV R3, 0x0 ;  /* 0x0000000000037802 */ /* 0x002fe20000000f00 */
[----:B------:R-:W-:Y:S02]  /*6430*/  HFMA2 R12, -RZ, RZ, 0, 5.9604644775390625e-08 ;  /* 0x00000001ff0c7431 */ /* 0x000fe400000001ff */
[----:B------:R-:W-:Y:S02]  /*6440*/  IMAD.MOV.U32 R8, RZ, RZ, 0x192 ;  /* 0x00000192ff087424 */ /* 0x000fe400078e00ff */
[----:B------:R-:W-:Y:S01]  /*6450*/  IMAD.MOV.U32 R13, RZ, RZ, RZ ;  /* 0x000000ffff0d7224 */ /* 0x000fe200078e00ff */
[----:B------:R-:W1:Y:S01]  /*6460*/  LDCU.64 UR6, c[0x4][0x78] ;  /* 0x01000f00ff0677ac */ /* 0x000e620008000a00 */
[----:B------:R-:W2:Y:S01]  /*6470*/  LDC.64 R2, c[0x4][R3] ;  /* 0x0100000003027b82 */ /* 0x000ea20000000a00 */
[----:B------:R-:W5:Y:S01]  /*6480*/  LDCU.64 UR4, c[0x4][0x10] ;  /* 0x01000200ff0477ac */ /* 0x000f620008000a00 */
[----:B----4-:R-:W-:Y:S01]  /*6490*/  MOV R5, UR9 ;  /* 0x0000000900057c02 */ /* 0x010fe20008000f00 */
[----:B------:R-:W-:Y:S01]  /*64a0*/  IMAD.U32 R4, RZ, RZ, UR8 ;  /* 0x00000008ff047e24 */ /* 0x000fe2000f8e00ff */
[----:B-1----:R-:W-:Y:S01]  /*64b0*/  MOV R7, UR7 ;  /* 0x0000000700077c02 */ /* 0x002fe20008000f00 */
[----:B------:R-:W-:Y:S01]  /*64c0*/  IMAD.U32 R6, RZ, RZ, UR6 ;  /* 0x00000006ff067e24 */ /* 0x000fe2000f8e00ff */
[----:B-----5:R-:W-:Y:S01]  /*64d0*/  MOV R11, UR5 ;  /* 0x00000005000b7c02 */ /* 0x020fe20008000f00 */
[----:B------:R-:W-:Y:S02]  /*64e0*/  IMAD.U32 R10, RZ, RZ, UR4 ;  /* 0x00000004ff0a7e24 */ /* 0x000fe4000f8e00ff */
[----:B------:R-:W-:Y:S07]  /*64f0*/  LEPC R20, `(.L_x_105) ;  /* 0x000000001014794e */ /* 0x000fee0000000000 */
[----:B--23--:R-:W-:Y:S05]  /*6500*/  CALL.ABS.NOINC R2 ;  /* 0x0000000002007343 */ /* 0x00cfea0003c00000 */
.L_x_105:
[----:B------:R-:W-:Y:S05]  /*6510*/  WARPSYNC.ALL ;  /* 0x0000000000007948 */ /* 0x000fea0003800000 */
[----:B------:R-:W-:Y:S01]  /*6520*/  R2UR UR4, R39 ;  /* 0x00000000270472ca */ /* 0x000fe200000e0000 */
[--C-:B------:R-:W-:Y:S01]  /*6530*/  HADD2.F32 R40, -RZ, R48.reuse.H0_H0 ;  /* 0x20000030ff287230 */ /* 0x100fe20000004100 */
[----:B------:R-:W-:Y:S01]  /*6540*/  ISETP.NE.AND P0, PT, R97, RZ, PT ;  /* 0x000000ff6100720c */ /* 0x000fe20003f05270 */
[----:B------:R-:W-:Y:S01]  /*6550*/  HADD2.F32 R43, -RZ, R48.H1_H1 ;  /* 0x30000030ff2b7230 */ /* 0x000fe20000004100 */
[----:B------:R-:W-:Y:S01]  /*6560*/  BSSY.RECONVERGENT B0, `(.L_x_106) ;  /* 0x0000085000007945 */ /* 0x000fe20003800200 */
[----:B------:R-:W-:Y:S02]  /*6570*/  HADD2.F32 R42, -RZ, R49.H0_H0 ;  /* 0x20000031ff2a7230 */ /* 0x000fe40000004100 */
[----:B------:R-:W-:Y:S02]  /*6580*/  HADD2.F32 R45, -RZ, R51.H0_H0 ;  /* 0x20000033ff2d7230 */ /* 0x000fe40000004100 */
[----:B------:R-:W-:Y:S04]  /*6590*/  HADD2.F32 R44, -RZ, R75.H1_H1 ;  /* 0x3000004bff2c7230 */ /* 0x000fe80000004100 */
[----:B------:R-:W3:Y:S02]  /*65a0*/  LDTM.x32 R4, tmem[UR4] ;  /* 0x00000004000479ee */ /* 0x000ee400082c0000 */
[C---:B---3--:R-:W-:Y:S01]  /*65b0*/  FMUL R0, R38.reuse, R4 ;  /* 0x0000000426007220 */ /* 0x048fe20000400000 */
[C---:B------:R-:W-:Y:S01]  /*65c0*/  FMUL R2, R38.reuse, R5 ;  /* 0x0000000526027220 */ /* 0x040fe20000400000 */
[C---:B-1----:R-:W-:Y:S01]  /*65d0*/  FMUL R3, R38.reuse, R6 ;  /* 0x0000000626037220 */ /* 0x042fe20000400000 */
[C---:B------:R-:W-:Y:S01]  /*65e0*/  FMUL R7, R38.reuse, R7 ;  /* 0x0000000726077220 */ /* 0x040fe20000400000 */
[C---:B------:R-:W-:Y:S01]  /*65f0*/  FFMA R0, R41.reuse, R40, R0 ;  /* 0x0000002829007223 */ /* 0x040fe20000000000 */
[----:B------:R-:W-:Y:S02]  /*6600*/  HADD2.F32 R40, -RZ, R49.H1_H1 ;  /* 0x30000031ff287230 */ /* 0x000fe40000004100 */
[C---:B------:R-:W-:Y:S01]  /*6610*/  FFMA R2, R41.reuse, R43, R2 ;  /* 0x0000002b29027223 */ /* 0x040fe20000000002 */
[C---:B------:R-:W-:Y:S01]  /*6620*/  FFMA R3, R41.reuse, R42, R3 ;  /* 0x0000002a29037223 */ /* 0x040fe20000000003 */
[--C-:B------:R-:W-:Y:S02]  /*6630*/  HADD2.F32 R43, -RZ, R50.reuse.H0_H0 ;  /* 0x20000032ff2b7230 */ /* 0x100fe40000004100 */
[----:B------:R-:W-:Y:S01]  /*6640*/  FMUL R4, R38, R8 ;  /* 0x0000000826047220 */ /* 0x000fe20000400000 */
[----:B------:R-:W-:Y:S01]  /*6650*/  HADD2.F32 R42, -RZ, R50.H1_H1 ;  /* 0x30000032ff2a7230 */ /* 0x000fe20000004100 */
[----:B------:R-:W-:Y:S01]  /*6660*/  F2FP.F16.F32.PACK_AB R52, R2, R0 ;  /* 0x000000000234723e */ /* 0x000fe200000000ff */
[C---:B------:R-:W-:Y:S01]  /*6670*/  FFMA R7, R41.reuse, R40, R7 ;  /* 0x0000002829077223 */ /* 0x040fe20000000007 */
[----:B------:R-:W-:Y:S01]  /*6680*/  FFMA R4, R41, R43, R4 ;  /* 0x0000002b29047223 */ /* 0x000fe20000000004 */
[C---:B------:R-:W-:Y:S01]  /*6690*/  FMUL R5, R38.reuse, R9 ;  /* 0x0000000926057220 */ /* 0x040fe20000400000 */
[C---:B------:R-:W-:Y:S01]  /*66a0*/  FMUL R6, R38.reuse, R10 ;  /* 0x0000000a26067220 */ /* 0x040fe20000400000 */
[----:B------:R-:W-:Y:S01]  /*66b0*/  HADD2.F32 R40, -RZ, R51.H1_H1 ;  /* 0x30000033ff287230 */ /* 0x000fe20000004100 */
[----:B------:R-:W-:Y:S01]  /*66c0*/  F2FP.F16.F32.PACK_AB R53, R7, R3 ;  /* 0x000000030735723e */ /* 0x000fe200000000ff */
[C---:B------:R-:W-:Y:S01]  /*66d0*/  FFMA R5, R41.reuse, R42, R5 ;  /* 0x0000002a29057223 */ /* 0x040fe20000000005 */
[----:B------:R-:W-:Y:S01]  /*66e0*/  FFMA R6, R41, R45, R6 ;  /* 0x0000002d29067223 */ /* 0x000fe20000000006 */
[C---:B------:R-:W-:Y:S01]  /*66f0*/  FMUL R11, R38.reuse, R11 ;  /* 0x0000000b260b7220 */ /* 0x040fe20000400000 */
[--C-:B------:R-:W-:Y:S02]  /*6700*/  HADD2.F32 R43, -RZ, R56.reuse.H0_H0 ;  /* 0x20000038ff2b7230 */ /* 0x100fe40000004100 */
[C---:B------:R-:W-:Y:S01]  /*6710*/  FMUL R8, R38.reuse, R12 ;  /* 0x0000000c26087220 */ /* 0x040fe20000400000 */
[----:B------:R-:W-:Y:S01]  /*6720*/  F2FP.F16.F32.PACK_AB R54, R5, R4 ;  /* 0x000000040536723e */ /* 0x000fe200000000ff */
[C---:B------:R-:W-:Y:S01]  /*6730*/  FFMA R11, R41.reuse, R40, R11 ;  /* 0x00000028290b7223 */ /* 0x040fe2000000000b */
[----:B------:R-:W-:Y:S02]  /*6740*/  HADD2.F32 R40, -RZ, R56.H1_H1 ;  /* 0x30000038ff287230 */ /* 0x000fe40000004100 */
[----:B------:R-:W-:Y:S01]  /*6750*/  FFMA R8, R41, R43, R8 ;  /* 0x0000002b29087223 */ /* 0x000fe20000000008 */
[C---:B------:R-:W-:Y:S01]  /*6760*/  FMUL R9, R38.reuse, R13 ;  /* 0x0000000d26097220 */ /* 0x040fe20000400000 */
[--C-:B------:R-:W-:Y:S01]  /*6770*/  HADD2.F32 R45, -RZ, R57.reuse.H0_H0 ;  /* 0x20000039ff2d7230 */ /* 0x100fe20000004100 */
[----:B------:R-:W-:Y:S01]  /*6780*/  F2FP.F16.F32.PACK_AB R55, R11, R6 ;  /* 0x000000060b37723e */ /* 0x000fe200000000ff */
[C---:B------:R-:W-:Y:S01]  /*6790*/  FMUL R10, R38.reuse, R14 ;  /* 0x0000000e260a7220 */ /* 0x040fe20000400000 */
[----:B------:R-:W-:Y:S02]  /*67a0*/  HADD2.F32 R42, -RZ, R57.H1_H1 ;  /* 0x30000039ff2a7230 */ /* 0x000fe40000004100 */
[C---:B------:R-:W-:Y:S01]  /*67b0*/  FFMA R9, R41.reuse, R40, R9 ;  /* 0x0000002829097223 */ /* 0x040fe20000000009 */
[C---:B------:R-:W-:Y:S01]  /*67c0*/  FMUL R15, R38.reuse, R15 ;  /* 0x0000000f260f7220 */ /* 0x040fe20000400000 */
[----:B------:R1:W-:Y:S01]  /*67d0*/  STS.128 [R83], R52 ;  /* 0x0000003453007388 */ /* 0x0003e20000000c00 */
[----:B------:R-:W-:Y:S01]  /*67e0*/  FFMA R10, R41, R45, R10 ;  /* 0x0000002d290a7223 */ /* 0x000fe2000000000a */
[--C-:B------:R-:W-:Y:S01]  /*67f0*/  HADD2.F32 R40, -RZ, R58.reuse.H0_H0 ;  /* 0x2000003aff287230 */ /* 0x100fe20000004100 */
[----:B------:R-:W-:Y:S01]  /*6800*/  F2FP.F16.F32.PACK_AB R60, R9, R8 ;  /* 0x00000008093c723e */ /* 0x000fe200000000ff */
[----:B------:R-:W-:Y:S01]  /*6810*/  FFMA R15, R41, R42, R15 ;  /* 0x0000002a290f7223 */ /* 0x000fe2000000000f */
[C---:B------:R-:W-:Y:S01]  /*6820*/  FMUL R12, R38.reuse, R16 ;  /* 0x00000010260c7220 */ /* 0x040fe20000400000 */
[----:B------:R-:W-:Y:S02]  /*6830*/  HADD2.F32 R42, -RZ, R58.H1_H1 ;  /* 0x3000003aff2a7230 */ /* 0x000fe40000004100 */
[C---:B------:R-:W-:Y:S01]  /*6840*/  FMUL R13, R38.reuse, R17 ;  /* 0x00000011260d7220 */ /* 0x040fe20000400000 */
[--C-:B------:R-:W-:Y:S01]  /*6850*/  HADD2.F32 R43, -RZ, R59.reuse.H0_H0 ;  /* 0x2000003bff2b7230 */ /* 0x100fe20000004100 */
[----:B------:R-:W-:Y:S01]  /*6860*/  F2FP.F16.F32.PACK_AB R61, R15, R10 ;  /* 0x0000000a0f3d723e */ /* 0x000fe200000000ff */
[C---:B------:R-:W-:Y:S01]  /*6870*/  FFMA R12, R41.reuse, R40, R12 ;  /* 0x00000028290c7223 */ /* 0x040fe2000000000c */
[C---:B------:R-:W-:Y:S01]  /*6880*/  FFMA R13, R41.reuse, R42, R13 ;  /* 0x0000002a290d7223 */ /* 0x040fe2000000000d */
[C---:B------:R-:W-:Y:S01]  /*6890*/  FMUL R14, R38.reuse, R18 ;  /* 0x00000012260e7220 */ /* 0x040fe20000400000 */
[----:B------:R-:W-:Y:S02]  /*68a0*/  HADD2.F32 R40, -RZ, R59.H1_H1 ;  /* 0x3000003bff287230 */ /* 0x000fe40000004100 */
[C---:B------:R-:W-:Y:S01]  /*68b0*/  FMUL R19, R38.reuse, R19 ;  /* 0x0000001326137220 */ /* 0x040fe20000400000 */
[C---:B------:R-:W-:Y:S01]  /*68c0*/  FMUL R16, R38.reuse, R20 ;  /* 0x0000001426107220 */ /* 0x040fe20000400000 */
[C---:B------:R-:W-:Y:S01]  /*68d0*/  FFMA R14, R41.reuse, R43, R14 ;  /* 0x0000002b290e7223 */ /* 0x040fe2000000000e */
[--C-:B------:R-:W-:Y:S02]  /*68e0*/  HADD2.F32 R43, -RZ, R64.reuse.H0_H0 ;  /* 0x20000040ff2b7230 */ /* 0x100fe40000004100 */
[C---:B------:R-:W-:Y:S01]  /*68f0*/  FFMA R19, R41.reuse, R40, R19 ;  /* 0x0000002829137223 */ /* 0x040fe20000000013 */
[----:B------:R-:W-:Y:S02]  /*6900*/  HADD2.F32 R42, -RZ, R64.H1_H1 ;  /* 0x30000040ff2a7230 */ /* 0x000fe40000004100 */
[C---:B------:R-:W-:Y:S01]  /*6910*/  FMUL R17, R38.reuse, R21 ;  /* 0x0000001526117220 */ /* 0x040fe20000400000 */
[--C-:B------:R-:W-:Y:S02]  /*6920*/  HADD2.F32 R45, -RZ, R65.reuse.H0_H0 ;  /* 0x20000041ff2d7230 */ /* 0x100fe40000004100 */
[C---:B------:R-:W-:Y:S01]  /*6930*/  FMUL R18, R38.reuse, R22 ;  /* 0x0000001626127220 */ /* 0x040fe20000400000 */
[----:B------:R-:W-:Y:S02]  /*6940*/  HADD2.F32 R40, -RZ, R65.H1_H1 ;  /* 0x30000041ff287230 */ /* 0x000fe40000004100 */
[C---:B------:R-:W-:Y:S01]  /*6950*/  FMUL R23, R38.reuse, R23 ;  /* 0x0000001726177220 */ /* 0x040fe20000400000 */
[C---:B------:R-:W-:Y:S01]  /*6960*/  FFMA R16, R41.reuse, R43, R16 ;  /* 0x0000002b29107223 */ /* 0x040fe20000000010 */
[C---:B------:R-:W-:Y:S01]  /*6970*/  FFMA R17, R41.reuse, R42, R17 ;  /* 0x0000002a29117223 */ /* 0x040fe20000000011 */
[C---:B------:R-:W-:Y:S01]  /*6980*/  FFMA R18, R41.reuse, R45, R18 ;  /* 0x0000002d29127223 */ /* 0x040fe20000000012 */
[C---:B------:R-:W-:Y:S01]  /*6990*/  FFMA R23, R41.reuse, R40, R23 ;  /* 0x0000002829177223 */ /* 0x040fe20000000017 */
[--C-:B------:R-:W-:Y:S02]  /*69a0*/  HADD2.F32 R43, -RZ, R66.reuse.H0_H0 ;  /* 0x20000042ff2b7230 */ /* 0x100fe40000004100 */
[C---:B------:R-:W-:Y:S01]  /*69b0*/  FMUL R20, R38.reuse, R24 ;  /* 0x0000001826147220 */ /* 0x040fe20000400000 */
        /* <DEDUP_REMOVED lines=9> */
[----:B------:R-:W-:Y:S01]  /*6a50*/  FFMA R27, R41, R42, R27 ;  /* 0x0000002a291b7223 */ /* 0x000fe2000000001b */
[--C-:B------:R-:W-:Y:S02]  /*6a60*/  HADD2.F32 R40, -RZ, R72.reuse.H0_H0 ;  /* 0x20000048ff287230 */ /* 0x100fe40000004100 */
[C---:B------:R-:W-:Y:S01]  /*6a70*/  FMUL R24, R38.reuse, R28 ;  /* 0x0000001c26187220 */ /* 0x040fe20000400000 */
[----:B------:R-:W-:Y:S02]  /*6a80*/  HADD2.F32 R42, -RZ, R72.H1_H1 ;  /* 0x30000048ff2a7230 */ /* 0x000fe40000004100 */
[C---:B------:R-:W-:Y:S01]  /*6a90*/  FMUL R25, R38.reuse, R29 ;  /* 0x0000001d26197220 */ /* 0x040fe20000400000 */
[--C-:B------:R-:W-:Y:S02]  /*6aa0*/  HADD2.F32 R43, -RZ, R73.reuse.H0_H0 ;  /* 0x20000049ff2b7230 */ /* 0x100fe40000004100 */
[C---:B------:R-:W-:Y:S01]  /*6ab0*/  FMUL R26, R38.reuse, R30 ;  /* 0x0000001e261a7220 */ /* 0x040fe20000400000 */
[----:B------:R-:W-:Y:S01]  /*6ac0*/  F2FP.F16.F32.PACK_AB R62, R13, R12 ;  /* 0x0000000c0d3e723e */ /* 0x000fe200000000ff */
[----:B------:R-:W-:Y:S01]  /*6ad0*/  FFMA R24, R41, R40, R24 ;  /* 0x0000002829187223 */ /* 0x000fe20000000018 */
[----:B------:R-:W-:Y:S01]  /*6ae0*/  F2FP.F16.F32.PACK_AB R63, R19, R14 ;  /* 0x0000000e133f723e */ /* 0x000fe200000000ff */
[C---:B------:R-:W-:Y:S01]  /*6af0*/  FFMA R25, R41.reuse, R42, R25 ;  /* 0x0000002a29197223 */ /* 0x040fe20000000019 */
[C---:B------:R-:W-:Y:S01]  /*6b00*/  FFMA R26, R41.reuse, R43, R26 ;  /* 0x0000002b291a7223 */ /* 0x040fe2000000001a */
[----:B------:R-:W-:Y:S02]  /*6b10*/  HADD2.F32 R40, -RZ, R73.H1_H1 ;  /* 0x30000049ff287230 */ /* 0x000fe40000004100 */
[C---:B------:R-:W-:Y:S01]  /*6b20*/  FMUL R31, R38.reuse, R31 ;  /* 0x0000001f261f7220 */ /* 0x040fe20000400000 */
[----:B------:R1:W-:Y:S01]  /*6b30*/  STS.128 [R82+0x10], R60 ;  /* 0x0000103c52007388 */ /* 0x0003e20000000c00 */
[--C-:B------:R-:W-:Y:S02]  /*6b40*/  HADD2.F32 R43, -RZ, R74.reuse.H0_H0 ;  /* 0x2000004aff2b7230 */ /* 0x100fe40000004100 */
[C---:B------:R-:W-:Y:S01]  /*6b50*/  FMUL R28, R38.reuse, R32 ;  /* 0x00000020261c7220 */ /* 0x040fe20000400000 */
[----:B------:R-:W-:Y:S02]  /*6b60*/  HADD2.F32 R42, -RZ, R74.H1_H1 ;  /* 0x3000004aff2a7230 */ /* 0x000fe40000004100 */
[C---:B------:R-:W-:Y:S01]  /*6b70*/  FMUL R29, R38.reuse, R33 ;  /* 0x00000021261d7220 */ /* 0x040fe20000400000 */
[----:B------:R-:W-:Y:S02]  /*6b80*/  HADD2.F32 R45, -RZ, R75.H0_H0 ;  /* 0x2000004bff2d7230 */ /* 0x000fe40000004100 */
[C---:B------:R-:W-:Y:S01]  /*6b90*/  FMUL R30, R38.reuse, R34 ;  /* 0x00000022261e7220 */ /* 0x040fe20000400000 */
[----:B------:R-:W-:Y:S01]  /*6ba0*/  FFMA R31, R41, R40, R31 ;  /* 0x00000028291f7223 */ /* 0x000fe2000000001f */
[----:B------:R-:W-:Y:S01]  /*6bb0*/  FMUL R35, R38, R35 ;  /* 0x0000002326237220 */ /* 0x000fe20000400000 */
[----:B------:R-:W-:Y:S01]  /*6bc0*/  F2FP.F16.F32.PACK_AB R68, R17, R16 ;  /* 0x000000101144723e */ /* 0x000fe200000000ff */
[----:B------:R-:W-:Y:S01]  /*6bd0*/  FFMA R28, R41, R43, R28 ;  /* 0x0000002b291c7223 */ /* 0x000fe2000000001c */
[----:B------:R-:W-:Y:S01]  /*6be0*/  F2FP.F16.F32.PACK_AB R69, R23, R18 ;  /* 0x000000121745723e */ /* 0x000fe200000000ff */
[----:B------:R-:W-:Y:S01]  /*6bf0*/  FFMA R29, R41, R42, R29 ;  /* 0x0000002a291d7223 */ /* 0x000fe2000000001d */
[----:B------:R-:W-:Y:S01]  /*6c00*/  F2FP.F16.F32.PACK_AB R70, R21, R20 ;  /* 0x000000141546723e */ /* 0x000fe200000000ff */
[----:B------:R-:W-:Y:S01]  /*6c10*/  FFMA R30, R41, R45, R30 ;  /* 0x0000002d291e7223 */ /* 0x000fe2000000001e */
[----:B------:R-:W-:Y:S01]  /*6c20*/  F2FP.F16.F32.PACK_AB R71, R27, R22 ;  /* 0x000000161b47723e */ /* 0x000fe200000000ff */
[----:B------:R-:W-:Y:S01]  /*6c30*/  FFMA R35, R41, R44, R35 ;  /* 0x0000002c29237223 */ /* 0x000fe20000000023 */
[----:B------:R-:W-:Y:S02]  /*6c40*/  F2FP.F16.F32.PACK_AB R104, R25, R24 ;  /* 0x000000181968723e */ /* 0x000fe400000000ff */
[----:B------:R-:W-:Y:S01]  /*6c50*/  F2FP.F16.F32.PACK_AB R105, R31, R26 ;  /* 0x0000001a1f69723e */ /* 0x000fe200000000ff */
[----:B------:R1:W-:Y:S01]  /*6c60*/  STS.128 [R47+0x20], R68 ;  /* 0x000020442f007388 */ /* 0x0003e20000000c00 */
[----:B------:R-:W-:Y:S02]  /*6c70*/  F2FP.F16.F32.PACK_AB R106, R29, R28 ;  /* 0x0000001c1d6a723e */ /* 0x000fe400000000ff */
[----:B------:R-:W-:Y:S05]  /*6c80*/  F2FP.F16.F32.PACK_AB R107, R35, R30 ;  /* 0x0000001e236b723e */ /* 0x000fea00000000ff */
[----:B------:R1:W-:Y:S01]  /*6c90*/  STS.128 [R46+0x10], R104 ;  /* 0x000010682e007388 */ /* 0x0003e20000000c00 */
[----:B------:R-:W-:Y:S01]  /*6ca0*/  @!PT LDS RZ, [RZ] ;  /* 0x00000000fffff984 */ /* 0x000fe20000000800 */
[----:B------:R-:W-:Y:S01]  /*6cb0*/  @!PT LDS RZ, [RZ] ;  /* 0x00000000fffff984 */ /* 0x000fe20000000800 */
[----:B------:R-:W-:Y:S01]  /*6cc0*/  @!PT LDS RZ, [RZ] ;  /* 0x00000000fffff984 */ /* 0x000fe20000000800 */
[----:B------:R-:W-:Y:S01]  /*6cd0*/  @!PT LDS RZ, [RZ] ;  /* 0x00000000fffff984 */ /* 0x000fe20000000800 */
[----:B------:R3:W-:Y:S07]  /*6ce0*/  MEMBAR.ALL.CTA ;  /* 0x0000000000007992 */ /* 0x0007ee0000008000 */
[----:B---3--:R-:W3:Y:S02]  /*6cf0*/  FENCE.VIEW.ASYNC.S ;  /* 0x00000000000073c6 */ /* 0x008ee40000000000 */
[----:B---3--:R-:W-:Y:S06]  /*6d00*/  BAR.SYNC.DEFER_BLOCKING 0x1, 0x80 ;  /* 0x0042000000007b1d */ /* 0x008fec0000010000 */
[----:B------:R-:W-:Y:S05]  /*6d10*/  @P0 BRA `(.L_x_107) ;  /* 0x0000000000240947 */ /* 0x000fea0003800000 */
[----:B------:R-:W3:Y:S01]  /*6d20*/  LDCU.64 UR6, c[0x0][0x348] ;  /* 0x00006900ff0677ac */ /* 0x000ee20008000a00 */
[----:B------:R-:W-:Y:S01]  /*6d30*/  R2UR UR5, R103 ;  /* 0x00000000670572ca */ /* 0x000fe200000e0000 */
[----:B------:R-:W-:Y:S11]  /*6d40*/  UMOV UR51, UR36 ;  /* 0x0000002400337c82 */ /* 0x000ff60008000000 */
[----:B------:R-:W-:Y:S01]  /*6d50*/  @!UPT UIADD3 URZ, UPT, UPT, URZ, URZ, URZ ;  /* 0x000000fffffff290 */ /* 0x000fe2000fffe0ff */
[----:B------:R-:W-:Y:S02]  /*6d60*/  UIADD3 UR48, UPT, UPT, UR47, 0x200, UR5 ;  /* 0x000002002f307890 */ /* 0x000fe4000fffe005 */
[----:B---3--:R-:W-:Y:S04]  /*6d70*/  UIADD3 UR4, UP0, UPT, UR6, 0x680, URZ ;  /* 0x0000068006047890 */ /* 0x008fe8000ff1e0ff */
[----:B------:R-:W-:Y:S09]  /*6d80*/  UIADD3.X UR5, UPT, UPT, URZ, UR7, URZ, UP0, !UPT ;  /* 0x00000007ff057290 */ /* 0x000ff200087fe4ff */
[----:B------:R3:W-:Y:S02]  /*6d90*/  UTMASTG.3D [UR48], [UR4] ;  /* 0x00000030040073b5 */ /* 0x0007e40008010000 */
[----:B---3--:R0:W-:Y:S02]  /*6da0*/  UTMACMDFLUSH ;  /* 0x00000000000079b7 */ /* 0x0081e40000000000 */
.L_x_107:
[----:B------:R-:W-:Y:S05]  /*6db0*/  BSYNC.RECONVERGENT B0 ;  /* 0x0000000000007941 */ /* 0x000fea0003800200 */
.L_x_106:
[----:B------:R-:W-:Y:S01]  /*6dc0*/  UIADD3 UR44, UPT, UPT, UR46, 0x1, URZ ;  /* 0x000000012e2c7890 */ /* 0x000fe2000fffe0ff */
[----:B------:R-:W-:Y:S03]  /*6dd0*/  BSSY.RECONVERGENT B0, `(.L_x_108) ;  /* 0x0000005000007945 */ /* 0x000fe60003800200 */
[----:B------:R-:W-:Y:S04]  /*6de0*/  UISETP.NE.AND UP0, UPT, UR44, 0x3, UPT ;  /* 0x000000032c00788c */ /* 0x000fe8000bf05270 */
[----:B------:R-:W-:Y:S01]  /*6df0*/  USEL UR45, UR44, URZ, UP0 ;  /* 0x000000ff2c2d7287 */ /* 0x000fe20008000000 */
[----:B------:R-:W-:Y:S11]  /*6e00*/  @P0 BRA `(.L_x_109) ;  /* 0x0000000000040947 */ /* 0x000ff60003800000 */
[----:B------:R-:W-:Y:S04]  /*6e10*/  DEPBAR.LE SB0, 0x1 ;  /* 0x000080400000791a */ /* 0x000fe80000000000 */
.L_x_109:
[----:B------:R-:W-:Y:S05]  /*6e20*/  BSYNC.RECONVERGENT B0 ;  /* 0x0000000000007941 */ /* 0x000fea0003800200 */
.L_x_108:
[----:B------:R-:W-:Y:S01]  /*6e30*/  BAR.SYNC.DEFER_BLOCKING 0x1, 0x80 ;  /* 0x0042000000007b1d */ /* 0x000fe20000010000 */
[----:B------:R-:W-:Y:S01]  /*6e40*/  ISETP.NE.AND P1, PT, R101, RZ, PT ;  /* 0x000000ff6500720c */ /* 0x000fe20003f25270 */
[----:B------:R-:W-:Y:S01]  /*6e50*/  UISETP.NE.AND UP0, UPT, UR53, URZ, UPT ;  /* 0x000000ff3500728c */ /* 0x000fe2000bf05270 */
[----:B------:R-:W-:Y:S11]  /*6e60*/  LEA R3, R109, UR47, 0x3 ;  /* 0x0000002f6d037c11 */ /* 0x000ff6000f8e18ff */
[----:B------:R-:W-:Y:S01]  /*6e70*/  @P1 SHF.L.U32 R4, R110, 0x1f, RZ ;  /* 0x0000001f6e041819 */ /* 0x000fe200000006ff */
[----:B------:R-:W-:Y:S06]  /*6e80*/  BRA.U !UP0, `(.L_x_110) ;  /* 0x0000000108247547 */ /* 0x000fec000b800000 */
[----:B------:R-:W3:Y:S01]  /*6e90*/  S2R R0, SR_CgaCtaId ;  /* 0x0000000000007919 */ /* 0x000ee20000008800 */
[----:B------:R-:W-:Y:S01]  /*6ea0*/  IMAD.U32 R2, RZ, RZ, UR52 ;  /* 0x00000034ff027e24 */ /* 0x000fe2000f8e00ff */
[----:B------:R-:W-:Y:S04]  /*6eb0*/  UIADD3 UR4, UPT, UPT, UR52, 0x1, URZ ;  /* 0x0000000134047890 */ /* 0x000fe8000fffe0ff */
[----:B------:R-:W-:Y:S01]  /*6ec0*/  @P1 LEA R2, R2, UR47, 0x3 ;  /* 0x0000002f02021c11 */ /* 0x000fe2000f8e18ff */
[----:B------:R-:W-:Y:S04]  /*6ed0*/  UISETP.NE.AND UP0, UPT, UR4, 0x3, UPT ;  /* 0x000000030400788c */ /* 0x000fe8000bf05270 */
[----:B------:R-:W-:Y:S01]  /*6ee0*/  @P1 VIADD R5, R2, 0x98 ;  /* 0x0000009802051836 */ /* 0x000fe20000000000 */
[----:B------:R-:W-:Y:S04]  /*6ef0*/  USEL UR52, UR4, URZ, UP0 ;  /* 0x000000ff04347287 */ /* 0x000fe80008000000 */
[----:B---3--:R-:W-:Y:S04]  /*6f00*/  @P1 PRMT R0, R0, 0x654, R5 ;  /* 0x0000065400001816 */ /* 0x008fe80000000005 */
[----:B------:R3:W-:Y:S04]  /*6f10*/  @P1 SYNCS.ARRIVE.TRANS64.RED.A1T0 RZ, [R0+URZ], RZ ;  /* 0x000000ff00ff19a7 */ /* 0x0007e800081004ff */
.L_x_110:
[----:B------:R-:W4:Y:S01]  /*6f20*/  @P1 SYNCS.PHASECHK.TRANS64.TRYWAIT P0, [R3+URZ+0x80], R4 ;  /* 0x00008004030015a7 */ /* 0x000f2200080011ff */
[----:B------:R-:W-:Y:S01]  /*6f30*/  BSSY B1, `(.L_x_111) ;  /* 0x0000015000017945 */ /* 0x000fe20003800000 */
[----:B----4-:R-:W-:Y:S03]  /*6f40*/  @P1 SEL R108, RZ, 0x1, !P0 ;  /* 0x00000001ff6c1807 */ /* 0x010fe60004000000 */
[----:B------:R-:W-:Y:S05]  /*6f50*/  @!P1 BRA `(.L_x_112) ;  /* 0x0000000000489947 */ /* 0x000fea0003800000 */
[----:B------:R-:W-:Y:S01]  /*6f60*/  ISETP.NE.AND P1, PT, R111, RZ, PT ;  /* 0x000000ff6f00720c */ /* 0x000fe20003f25270 */
[----:B------:R-:W-:Y:S01]  /*6f70*/  BSSY B0, `(.L_x_113) ;  /* 0x000000a000007945 */ /* 0x000fe20003800000 */
[----:B------:R-:W-:Y:S11]  /*6f80*/  ISETP.NE.AND P0, PT, R108, RZ, PT ;  /* 0x000000ff6c00720c */ /* 0x000ff60003f05270 */
[----:B------:R-:W-:Y:S04]  /*6f90*/  @P1 IMAD R109, R109, 0x2000, R96 ;  /* 0x000020006d6d1824 */ /* 0x000fe800078e0260 */
[----:B------:R-:W-:Y:S01]  /*6fa0*/  @P1 IMAD.IADD R4, R81, 0x1, R109 ;  /* 0x0000000151041824 */ /* 0x000fe200078e026d */
[----:B------:R-:W-:Y:S03]  /*6fb0*/  @P1 IADD3 R2, PT, PT, R80, R109, RZ ;  /* 0x0000006d50021210 */ /* 0x000fe60007ffe0ff */
[----:B---3--:R-:W-:Y:S01]  /*6fc0*/  @P1 IMAD.IADD R0, R95, 0x1, R4 ;  /* 0x000000015f001824 */ /* 0x008fe200078e0204 */
[----:B------:R-:W-:Y:S06]  /*6fd0*/  @P0 BRA `(.L_x_114) ;  /* 0x00000000000c0947 */ /* 0x000fec0003800000 */
[----:B------:R-:W-:Y:S04]  /*6fe0*/  SHF.L.U32 R110, R110, 0x1f, RZ ;  /* 0x0000001f6e6e7819 */ /* 0x000fe800000006ff */
[----:B------:R-:W3:Y:S02]  /*6ff0*/  SYNCS.PHASECHK.TRANS64.TRYWAIT P0, [R3+URZ+0x80], R110 ;  /* 0x0000806e030075a7 */ /* 0x000ee400080011ff */
[----:B---3--:R-:W-:Y:S05]  /*7000*/  @!P0 BRA `(.L_x_115) ;  /* 0x0000001800a48947 */ /* 0x008fea0003800000 */
.L_x_114:
[----:B------:R-:W-:Y:S05]  /*7010*/  BSYNC B0 ;  /* 0x0000000000007941 */ /* 0x000fea0003800000 */
.L_x_113:
[----:B------:R-:W-:Y:S11]  /*7020*/  ISETP.NE.AND P0, PT, R111, RZ, PT ;  /* 0x000000ff6f00720c */ /* 0x000ff60003f05270 */
[----:B------:R-:W-:Y:S02]  /*7030*/  @!UPT UIADD3 URZ, UPT, UPT, URZ, URZ, URZ ;  /* 0x000000fffffff290 */ /* 0x000fe4000fffe0ff */
[----:B------:R4:W1:Y:S04]  /*7040*/  @P0 LDS.128 R48, [R109] ;  /* 0x000000006d300984 */ /* 0x0008680000000c00 */
[----:B------:R4:W1:Y:S04]  /*7050*/  @P0 LDS.128 R64, [R2+0x20] ;  /* 0x0000200002400984 */ /* 0x0008680000000c00 */
[----:B------:R4:W1:Y:S04]  /*7060*/  @P0 LDS.128 R56, [R4+0x10] ;  /* 0x0000100004380984 */ /* 0x0008680000000c00 */
[----:B------:R4:W1:Y:S02]  /*7070*/  @P0 LDS.128 R72, [R0+0x10] ;  /* 0x0000100000480984 */ /* 0x0008640000000c00 */
.L_x_112:
[----:B------:R-:W-:Y:S05]  /*7080*/  BSYNC B1 ;  /* 0x0000000000017941 */ /* 0x000fea0003800000 */
.L_x_111:
[----:B---34-:R-:W-:Y:S05]  /*7090*/  VIADD R0, R39, 0x20 ;  /* 0x0000002027007836 */ /* 0x018fea0000000000 */
[----:B------:R-:W-:Y:S04]  /*70a0*/  SHF.R.U32.HI R0, RZ, 0x15, R0 ;  /* 0x00000015ff007819 */ /* 0x000fe80000011600 */
[----:B------:R-:W-:Y:S11]  /*70b0*/  LOP3.LUT P0, RZ, R0, 0x3, R85, 0x48, !PT ;  /* 0x0000000300ff7812 */ /* 0x000ff60007804855 */
[----:B------:R-:W-:Y:S02]  /*70c0*/  @!UPT UIADD3 URZ, UPT, UPT, URZ, URZ, URZ ;  /* 0x000000fffffff290 */ /* 0x000fe4000fffe0ff */
[----:B------:R-:W-:Y:S05]  /*70d0*/  @!P0 BRA `(.L_x_116) ;  /* 0x0000000000408947 */ /* 0x000fea0003800000 */
[----:B------:R-:W3:Y:S01]  /*70e0*/  LDCU.64 UR8, c[0x4][0x70] ;  /* 0x01000e00ff0877ac */ /* 0x000ee20008000a00 */
[----:B------:R-:W-:Y:S01]  /*70f0*/  MOV R3, 0x0 ;  /* 0x0000000000037802 */ /* 0x000fe20000000f00 */
[----:B------:R-:W-:Y:S02]  /*7100*/  HFMA2 R12, -RZ, RZ, 0, 5.9604644775390625e-08 ;  /* 0x00000001ff0c7431 */ /* 0x000fe400000001ff */
[----:B------:R-:W-:Y:S02]  /*7110*/  IMAD.MOV.U32 R8, RZ, RZ, 0x192 ;  /* 0x00000192ff087424 */ /* 0x000fe400078e00ff */
[----:B------:R-:W-:Y:S01]  /*7120*/  IMAD.MOV.U32 R13, RZ, RZ, RZ ;  /* 0x000000ffff0d7224 */ /* 0x000fe200078e00ff */
[----:B------:R-:W4:Y:S01]  /*7130*/  LDCU.64 UR6, c[0x4][0x78] ;  /* 0x01000f00ff0677ac */ /* 0x000f220008000a00 */
[----:B------:R-:W1:Y:S01]  /*7140*/  LDC.64 R2, c[0x4][R3] ;  /* 0x0100000003027b82 */ /* 0x000e620000000a00 */
[----:B------:R-:W5:Y:S01]  /*7150*/  LDCU.64 UR4, c[0x4][0x10] ;  /* 0x01000200ff0477ac */ /* 0x000f620008000a00 */
[----:B---3--:R-:W-:Y:S01]  /*7160*/  MOV R5, UR9 ;  /* 0x0000000900057c02 */ /* 0x008fe20008000f00 */
[----:B------:R-:W-:Y:S01]  /*7170*/  IMAD.U32 R4, RZ, RZ, UR8 ;  /* 0x00000008ff047e24 */ /* 0x000fe2000f8e00ff */
[----:B----4-:R-:W-:Y:S01]  /*7180*/  MOV R7, UR7 ;  /* 0x0000000700077c02 */ /* 0x010fe20008000f00 */
[----:B------:R-:W-:Y:S01]  /*7190*/  IMAD.U32 R6, RZ, RZ, UR6 ;  /* 0x00000006ff067e24 */ /* 0x000fe2000f8e00ff */
[----:B-----5:R-:W-:Y:S01]  /*71a0*/  MOV R11, UR5 ;  /* 0x00000005000b7c02 */ /* 0x020fe20008000f00 */
[----:B------:R-:W-:Y:S02]  /*71b0*/  IMAD.U32 R10, RZ, RZ, UR4 ;  /* 0x00000004ff0a7e24 */ /* 0x000fe4000f8e00ff */
[----:B------:R-:W-:Y:S07]  /*71c0*/  LEPC R20, `(.L_x_116) ;  /* 0x000000001014794e */ /* 0x000fee0000000000 */
[----:B-12---:R-:W-:Y:S05]  /*71d0*/  CALL.ABS.NOINC R2 ;  /* 0x0000000002007343 */ /* 0x006fea0003c00000 */
.L_x_116:
[----:B------:R-:W-:Y:S01]  /*71e0*/  ISETP.NE.AND P0, PT, R97, RZ, PT ;  /* 0x000000ff6100720c */ /* 0x000fe20003f05270 */
[----:B------:R-:W-:Y:S05]  /*71f0*/  WARPSYNC.ALL ;  /* 0x0000000000007948 */ /* 0x000fea0003800000 */
[----:B------:R-:W-:Y:S01]  /*7200*/  R2UR UR4, R39 ;  /* 0x00000000270472ca */ /* 0x000fe200000e0000 */
[----:B------:R-:W3:Y:S01]  /*7210*/  S2UR UR6, SR_CgaCtaId ;  /* 0x00000000000679c3 */ /* 0x000ee20000008800 */
[----:B------:R-:W-:Y:S01]  /*7220*/  R2UR UR5, R102 ;  /* 0x00000000660572ca */ /* 0x000fe200000e0000 */
[--C-:B-1----:R-:W-:Y:S01]  /*7230*/  HADD2.F32 R40, -RZ, R48.reuse.H0_H0 ;  /* 0x20000030ff287230 */ /* 0x102fe20000004100 */
[----:B------:R-:W-:Y:S01]  /*7240*/  BSSY.RECONVERGENT B0, `(.L_x_117) ;  /* 0x000008f000007945 */ /* 0x000fe20003800200 */
[----:B------:R-:W-:Y:S02]  /*7250*/  HADD2.F32 R42, -RZ, R48.H1_H1 ;  /* 0x30000030ff2a7230 */ /* 0x000fe40000004100 */
[--C-:B------:R-:W-:Y:S02]  /*7260*/  HADD2.F32 R43, -RZ, R49.reuse.H0_H0 ;  /* 0x20000031ff2b7230 */ /* 0x100fe40000004100 */
[----:B------:R-:W-:Y:S02]  /*7270*/  HADD2.F32 R44, -RZ, R49.H1_H1 ;  /* 0x30000031ff2c7230 */ /* 0x000fe40000004100 */
[--C-:B------:R-:W-:Y:S02]  /*7280*/  HADD2.F32 R45, -RZ, R50.reuse.H0_H0 ;  /* 0x20000032ff2d7230 */ /* 0x100fe40000004100 */
[----:B------:R-:W1:Y:S01]  /*7290*/  LDTM.x32 R4, tmem[UR4+0x20] ;  /* 0x00002004000479ee */ /* 0x000e6200082c0000 */
[----:B------:R-:W-:Y:S01]  /*72a0*/  NOP ;  /* 0x0000000000007918 */ /* 0x000fe20000000000 */
[----:B------:R-:W-:Y:S01]  /*72b0*/  USHF.L.U32 UR4, UR45, 0xd, URZ ;  /* 0x0000000d2d047899 */ /* 0x000fe200080006ff */
[----:B--2---:R-:W-:Y:S01]  /*72c0*/  HADD2.F32 R46, -RZ, R50.H1_H1 ;  /* 0x30000032ff2e7230 */ /* 0x004fe20000004100 */
[----:B------:R-:W-:Y:S01]  /*72d0*/  UIADD3 UR5, UPT, UPT, UR5, 0x100, URZ ;  /* 0x0000010005057890 */ /* 0x000fe2000fffe0ff */
[--C-:B------:R-:W-:Y:S02]  /*72e0*/  HADD2.F32 R47, -RZ, R51.reuse.H0_H0 ;  /* 0x20000033ff2f7230 */ /* 0x100fe40000004100 */
[----:B------:R-:W-:Y:S01]  /*72f0*/  HADD2.F32 R49, -RZ, R51.H1_H1 ;  /* 0x30000033ff317230 */ /* 0x000fe20000004100 */
[----:B------:R-:W-:Y:S01]  /*7300*/  IADD3 R103, PT, PT, R96, UR4, RZ ;  /* 0x0000000460677c10 */ /* 0x000fe2000fffe0ff */
[--C-:B------:R-:W-:Y:S02]  /*7310*/  HADD2.F32 R48, -RZ, R56.reuse.H0_H0 ;  /* 0x20000038ff307230 */ /* 0x100fe40000004100 */
[----:B------:R-:W-:Y:S01]  /*7320*/  HADD2.F32 R51, -RZ, R56.H1_H1 ;  /* 0x30000038ff337230 */ /* 0x000fe20000004100 */
[-C--:B------:R-:W-:Y:S01]  /*7330*/  IADD3 R102, PT, PT, R81, R103.reuse, RZ ;  /* 0x0000006751667210 */ /* 0x080fe20007ffe0ff */
[--C-:B------:R-:W-:Y:S01]  /*7340*/  HADD2.F32 R50, -RZ, R57.reuse.H0_H0 ;  /* 0x20000039ff327230 */ /* 0x100fe20000004100 */
[----:B------:R-:W-:Y:S01]  /*7350*/  IADD3 R103, PT, PT, R80, R103, RZ ;  /* 0x0000006750677210 */ /* 0x000fe20007ffe0ff */
[----:B------:R-:W-:Y:S01]  /*7360*/  HADD2.F32 R52, -RZ, R57.H1_H1 ;  /* 0x30000039ff347230 */ /* 0x000fe20000004100 */
[----:B------:R-:W-:Y:S01]  /*7370*/  IADD3 R116, PT, PT, R95, R102, RZ ;  /* 0x000000665f747210 */ /* 0x000fe20007ffe0ff */
[--C-:B------:R-:W-:Y:S02]  /*7380*/  HADD2.F32 R53, -RZ, R58.reuse.H0_H0 ;  /* 0x2000003aff357230 */ /* 0x100fe40000004100 */
[----:B------:R-:W-:Y:S02]  /*7390*/  HADD2.F32 R54, -RZ, R58.H1_H1 ;  /* 0x3000003aff367230 */ /* 0x000fe40000004100 */
[--C-:B------:R-:W-:Y:S02]  /*73a0*/  HADD2.F32 R55, -RZ, R59.reuse.H0_H0 ;  /* 0x2000003bff377230 */ /* 0x100fe40000004100 */
[----:B------:R-:W-:Y:S01]  /*73b0*/  HADD2.F32 R56, -RZ, R59.H1_H1 ;  /* 0x3000003bff387230 */ /* 0x000fe20000004100 */
[----:B---3--:R-:W-:Y:S01]  /*73c0*/  UPRMT UR5, UR6, 0x654, UR5 ;  /* 0x0000065406057896 */ /* 0x008fe20008000005 */
[C---:B-1----:R-:W-:Y:S01]  /*73d0*/  FMUL R4, R38.reuse, R4 ;  /* 0x0000000426047220 */ /* 0x042fe20000400000 */
[C---:B------:R-:W-:Y:S01]  /*73e0*/  FMUL R5, R38.reuse, R5 ;  /* 0x0000000526057220 */ /* 0x040fe20000400000 */
[C---:B------:R-:W-:Y:S01]  /*73f0*/  FMUL R6, R38.reuse, R6 ;  /* 0x0000000626067220 */ /* 0x040fe20000400000 */
[C---:B------:R-:W-:Y:S01]  /*7400*/  FMUL R7, R38.reuse, R7 ;  /* 0x0000000726077220 */ /* 0x040fe20000400000 */
[C---:B------:R-:W-:Y:S01]  /*7410*/  FFMA R4, R41.reuse, R40, R4 ;  /* 0x0000002829047223 */ /* 0x040fe20000000004 */
[C---:B------:R-:W-:Y:S01]  /*7420*/  FFMA R5, R41.reuse, R42, R5 ;  /* 0x0000002a29057223 */ /* 0x040fe20000000005 */
[C---:B------:R-:W-:Y:S01]  /*7430*/  FFMA R6, R41.reuse, R43, R6 ;  /* 0x0000002b29067223 */ /* 0x040fe20000000006 */
[----:B------:R-:W-:Y:S01]  /*7440*/  FFMA R7, R41, R44, R7 ;  /* 0x0000002c29077223 */ /* 0x000fe20000000007 */
[----:B------:R-:W-:Y:S01]  /*7450*/  SYNCS.ARRIVE.TRANS64.RED.A1T0 RZ, [UR5], RZ ;  /* 0x000000ffffff79a7 */ /* 0x000fe20008100405 */
[C---:B------:R-:W-:Y:S01]  /*7460*/  FMUL R8, R38.reuse, R8 ;  /* 0x0000000826087220 */ /* 0x040fe20000400000 */
[----:B------:R-:W-:Y:S01]  /*7470*/  F2FP.F16.F32.PACK_AB R80, R5, R4 ;  /* 0x000000040550723e */ /* 0x000fe200000000ff */
[C---:B------:R-:W-:Y:S01]  /*7480*/  FMUL R9, R38.reuse, R9 ;  /* 0x0000000926097220 */ /* 0x040fe20000400000 */
[----:B------:R-:W-:Y:S01]  /*7490*/  F2FP.F16.F32.PACK_AB R81, R7, R6 ;  /* 0x000000060751723e */ /* 0x000fe200000000ff */
[C---:B------:R-:W-:Y:S01]  /*74a0*/  FFMA R8, R41.reuse, R45, R8 ;  /* 0x0000002d29087223 */ /* 0x040fe20000000008 */
[C---:B------:R-:W-:Y:S01]  /*74b0*/  FMUL R0, R38.reuse, R10 ;  /* 0x0000000a26007220 */ /* 0x040fe20000400000 */
[C---:B------:R-:W-:Y:S01]  /*74c0*/  FFMA R9, R41.reuse, R46, R9 ;  /* 0x0000002e29097223 */ /* 0x040fe20000000009 */
[C---:B------:R-:W-:Y:S01]  /*74d0*/  FMUL R2, R38.reuse, R11 ;  /* 0x0000000b26027220 */ /* 0x040fe20000400000 */
[C---:B------:R-:W-:Y:S01]  /*74e0*/  FMUL R3, R38.reuse, R12 ;  /* 0x0000000c26037220 */ /* 0x040fe20000400000 */
[----:B------:R-:W-:Y:S01]  /*74f0*/  FFMA R0, R41, R47, R0 ;  /* 0x0000002f29007223 */ /* 0x000fe20000000000 */
[C---:B------:R-:W-:Y:S01]  /*7500*/  FMUL R10, R38.reuse, R13 ;  /* 0x0000000d260a7220 */ /* 0x040fe20000400000 */
[----:B------:R-:W-:Y:S01]  /*7510*/  F2FP.F16.F32.PACK_AB R82, R9, R8 ;  /* 0x000000080952723e */ /* 0x000fe200000000ff */
[C---:B------:R-:W-:Y:S01]  /*7520*/  FFMA R2, R41.reuse, R49, R2 ;  /* 0x0000003129027223 */ /* 0x040fe20000000002 */
[C---:B------:R-:W-:Y:S01]  /*7530*/  FFMA R3, R41.reuse, R48, R3 ;  /* 0x0000003029037223 */ /* 0x040fe20000000003 */
[C---:B------:R-:W-:Y:S01]  /*7540*/  FFMA R10, R41.reuse, R51, R10 ;  /* 0x00000033290a7223 */ /* 0x040fe2000000000a */
[C---:B------:R-:W-:Y:S01]  /*7550*/  FMUL R11, R38.reuse, R14 ;  /* 0x0000000e260b7220 */ /* 0x040fe20000400000 */
[C---:B------:R-:W-:Y:S01]  /*7560*/  FMUL R15, R38.reuse, R15 ;  /* 0x0000000f260f7220 */ /* 0x040fe20000400000 */
[C---:B------:R-:W-:Y:S01]  /*7570*/  FMUL R12, R38.reuse, R16 ;  /* 0x00000010260c7220 */ /* 0x040fe20000400000 */
[C---:B------:R-:W-:Y:S01]  /*7580*/  FMUL R13, R38.reuse, R17 ;  /* 0x00000011260d7220 */ /* 0x040fe20000400000 */
[C---:B------:R-:W-:Y:S01]  /*7590*/  FFMA R11, R41.reuse, R50, R11 ;  /* 0x00000032290b7223 */ /* 0x040fe2000000000b */
[C---:B------:R-:W-:Y:S01]  /*75a0*/  FMUL R14, R38.reuse, R18 ;  /* 0x00000012260e7220 */ /* 0x040fe20000400000 */
[C---:B------:R-:W-:Y:S01]  /*75b0*/  FFMA R15, R41.reuse, R52, R15 ;  /* 0x00000034290f7223 */ /* 0x040fe2000000000f */
[--C-:B------:R-:W-:Y:S02]  /*75c0*/  HADD2.F32 R57, -RZ, R64.reuse.H0_H0 ;  /* 0x20000040ff397230 */ /* 0x100fe40000004100 */
[----:B------:R-:W-:Y:S01]  /*75d0*/  FMUL R19, R38, R19 ;  /* 0x0000001326137220 */ /* 0x000fe20000400000 */
[----:B------:R-:W-:Y:S01]  /*75e0*/  F2FP.F16.F32.PACK_AB R83, R2, R0 ;  /* 0x000000000253723e */ /* 0x000fe200000000ff */
[C---:B------:R-:W-:Y:S01]  /*75f0*/  FFMA R12, R41.reuse, R53, R12 ;  /* 0x00000035290c7223 */ /* 0x040fe2000000000c */
[----:B------:R-:W-:Y:S02]  /*7600*/  HADD2.F32 R58, -RZ, R64.H1_H1 ;  /* 0x30000040ff3a7230 */ /* 0x000fe40000004100 */
[C---:B------:R-:W-:Y:S01]  /*7610*/  FMUL R16, R38.reuse, R20 ;  /* 0x0000001426107220 */ /* 0x040fe20000400000 */
[C---:B------:R-:W-:Y:S01]  /*7620*/  FFMA R13, R41.reuse, R54, R13 ;  /* 0x00000036290d7223 */ /* 0x040fe2000000000d */
[----:B------:R1:W-:Y:S01]  /*7630*/  STS.128 [R96+UR4], R80 ;  /* 0x0000005060007988 */ /* 0x0003e20008000c04 */
[--C-:B------:R-:W-:Y:S02]  /*7640*/  HADD2.F32 R59, -RZ, R65.reuse.H0_H0 ;  /* 0x20000041ff3b7230 */ /* 0x100fe40000004100 */
[C---:B------:R-:W-:Y:S01]  /*7650*/  FMUL R17, R38.reuse, R21 ;  /* 0x0000001526117220 */ /* 0x040fe20000400000 */
[C---:B------:R-:W-:Y:S01]  /*7660*/  FFMA R14, R41.reuse, R55, R14 ;  /* 0x00000037290e7223 */ /* 0x040fe2000000000e */
[----:B------:R-:W-:Y:S02]  /*7670*/  HADD2.F32 R60, -RZ, R65.H1_H1 ;  /* 0x30000041ff3c7230 */ /* 0x000fe40000004100 */
[C---:B------:R-:W-:Y:S01]  /*7680*/  FMUL R18, R38.reuse, R22 ;  /* 0x0000001626127220 */ /* 0x040fe20000400000 */
[C---:B------:R-:W-:Y:S01]  /*7690*/  FFMA R19, R41.reuse, R56, R19 ;  /* 0x0000003829137223 */ /* 0x040fe20000000013 */
        /* <DEDUP_REMOVED lines=13> */
[----:B------:R-:W-:Y:S01]  /*7770*/  FMUL R27, R38, R27 ;  /* 0x0000001b261b7220 */ /* 0x000fe20000400000 */
[----:B------:R-:W-:Y:S01]  /*7780*/  F2FP.F16.F32.PACK_AB R104, R10, R3 ;  /* 0x000000030a68723e */ /* 0x000fe200000000ff */
[----:B------:R-:W-:Y:S01]  /*7790*/  FFMA R20, R41, R61, R20 ;  /* 0x0000003d29147223 */ /* 0x000fe20000000014 */
[----:B------:R-:W-:Y:S01]  /*77a0*/  F2FP.F16.F32.PACK_AB R105, R15, R11 ;  /* 0x0000000b0f69723e */ /* 0x000fe200000000ff */
[----:B------:R-:W-:Y:S01]  /*77b0*/  HADD2.F32 R66, -RZ, R72.H1_H1 ;  /* 0x30000048ff427230 */ /* 0x000fe20000004100 */
[----:B------:R-:W-:Y:S01]  /*77c0*/  F2FP.F16.F32.PACK_AB R106, R13, R12 ;  /* 0x0000000c0d6a723e */ /* 0x000fe200000000ff */
[C---:B------:R-:W-:Y:S01]  /*77d0*/  FMUL R24, R38.reuse, R28 ;  /* 0x0000001c26187220 */ /* 0x040fe20000400000 */
[----:B------:R-:W-:Y:S01]  /*77e0*/  F2FP.F16.F32.PACK_AB R107, R19, R14 ;  /* 0x0000000e136b723e */ /* 0x000fe200000000ff */
[C---:B------:R-:W-:Y:S01]  /*77f0*/  FFMA R21, R41.reuse, R62, R21 ;  /* 0x0000003e29157223 */ /* 0x040fe20000000015 */
[--C-:B------:R-:W-:Y:S02]  /*7800*/  HADD2.F32 R67, -RZ, R73.reuse.H0_H0 ;  /* 0x20000049ff437230 */ /* 0x100fe40000004100 */
[C---:B------:R-:W-:Y:S01]  /*7810*/  FMUL R25, R38.reuse, R29 ;  /* 0x0000001d26197220 */ /* 0x040fe20000400000 */
[C---:B------:R-:W-:Y:S01]  /*7820*/  FFMA R22, R41.reuse, R63, R22 ;  /* 0x0000003f29167223 */ /* 0x040fe20000000016 */
[----:B------:R1:W-:Y:S01]  /*7830*/  STS.128 [R102+0x10], R104 ;  /* 0x0000106866007388 */ /* 0x0003e20000000c00 */
        /* <DEDUP_REMOVED lines=35> */
[----:B--2---:R-:W2:Y:S02]  /*7a70*/  FENCE.VIEW.ASYNC.S ;  /* 0x00000000000073c6 */ /* 0x004ea40000000000 */
[----:B--2---:R-:W-:Y:S06]  /*7a80*/  BAR.SYNC.DEFER_BLOCKING 0x1, 0x80 ;  /* 0x0042000000007b1d */ /* 0x004fec0000010000 */
[----:B------:R-:W-:Y:S05]  /*7a90*/  @P0 BRA `(.L_x_118) ;  /* 0x0000000000240947 */ /* 0x000fea0003800000 */
[----:B------:R-:W2:Y:S01]  /*7aa0*/  LDCU.64 UR10, c[0x0][0x348] ;  /* 0x00006900ff0a77ac */ /* 0x000ea20008000a00 */
[----:B------:R-:W-:Y:S02]  /*7ab0*/  UIADD3 UR9, UPT, UPT, UR49, 0x20, URZ ;  /* 0x0000002031097890 */ /* 0x000fe4000fffe0ff */
[----:B------:R-:W-:Y:S02]  /*7ac0*/  UIADD3 UR8, UPT, UPT, UR47, 0x200, UR4 ;  /* 0x000002002f087890 */ /* 0x000fe4000fffe004 */
[----:B--2---:R-:W-:Y:S03]  /*7ad0*/  UIADD3 UR6, UP0, UPT, UR10, 0x680, URZ ;  /* 0x000006800a067890 */ /* 0x004fe6000ff1e0ff */
[----:B------:R-:W-:Y:S01]  /*7ae0*/  UMOV UR10, UR50 ;  /* 0x00000032000a7c82 */ /* 0x000fe20008000000 */
[----:B------:R-:W-:Y:S03]  /*7af0*/  UIADD3.X UR7, UPT, UPT, URZ, UR11, URZ, UP0, !UPT ;  /* 0x0000000bff077290 */ /* 0x000fe600087fe4ff */
[----:B------:R-:W-:Y:S06]  /*7b00*/  UMOV UR11, UR36 ;  /* 0x00000024000b7c82 */ /* 0x000fec0008000000 */
[----:B------:R2:W-:Y:S02]  /*7b10*/  UTMASTG.3D [UR8], [UR6] ;  /* 0x00000008060073b5 */ /* 0x0005e40008010000 */
[----:B--2---:R0:W-:Y:S02]  /*7b20*/  UTMACMDFLUSH ;  /* 0x00000000000079b7 */ /* 0x0041e40000000000 */
.L_x_118:
[----:B------:R-:W-:Y:S05]  /*7b30*/  BSYNC.RECONVERGENT B0 ;  /* 0x0000000000007941 */ /* 0x000fea0003800200 */
.L_x_117:
[----:B------:R-:W-:Y:S01]  /*7b40*/  UIADD3 UR4, UPT, UPT, UR45, 0x1, URZ ;  /* 0x000000012d047890 */ /* 0x000fe2000fffe0ff */
[----:B------:R-:W-:Y:S03]  /*7b50*/  BSSY.RECONVERGENT B0, `(.L_x_119) ;  /* 0x0000008000007945 */ /* 0x000fe60003800200 */
[----:B------:R-:W-:Y:S04]  /*7b60*/  UISETP.NE.AND UP0, UPT, UR4, 0x3, UPT ;  /* 0x000000030400788c */ /* 0x000fe8000bf05270 */
[----:B------:R-:W-:Y:S02]  /*7b70*/  UISETP.EQ.XOR UP1, UPT, UR44, 0x3, !UP0 ;  /* 0x000000032c00788c */ /* 0x000fe4000c722a70 */
[----:B------:R-:W-:Y:S02]  /*7b80*/  USEL UR46, UR4, URZ, UP0 ;  /* 0x000000ff042e7287 */ /* 0x000fe40008000000 */
[----:B------:R-:W-:Y:S04]  /*7b90*/  USEL UR5, URZ, 0x1, !UP1 ;  /* 0x00000001ff057887 */ /* 0x000fe8000c800000 */
[----:B------:R-:W-:Y:S01]  /*7ba0*/  ULOP3.LUT UR54, UR54, UR5, URZ, 0x3c, !UPT ;  /* 0x0000000536367292 */ /* 0x000fe2000f8e3cff */
[----:B------:R-:W-:Y:S11]  /*7bb0*/  @P0 BRA `(.L_x_120) ;  /* 0x0000000000040947 */ /* 0x000ff60003800000 */
[----:B------:R-:W-:Y:S04]  /*7bc0*/  DEPBAR.LE SB0, 0x1 ;  /* 0x000080400000791a */ /* 0x000fe80000000000 */
.L_x_120:
[----:B------:R-:W-:Y:S05]  /*7bd0*/  BSYNC.RECONVERGENT B0 ;  /* 0x0000000000007941 */ /* 0x000fea0003800200 */
.L_x_119:
[----:B------:R-:W-:Y:S01]  /*7be0*/  BAR.SYNC.DEFER_BLOCKING 0x1, 0x80 ;  /* 0x0042000000007b1d */ /* 0x000fe20000010000 */
[----:B------:R-:W-:Y:S01]  /*7bf0*/  UISETP.NE.AND UP0, UPT, UR53, -0x2, UPT ;  /* 0xfffffffe3500788c */ /* 0x000fe2000bf05270 */
[----:B------:R-:W-:Y:S08]  /*7c00*/  IADD3 R0, PT, PT, R36, 0x1, RZ ;  /* 0x0000000124007810 */ /* 0x000ff00007ffe0ff */
[----:B------:R-:W-:Y:S05]  /*7c10*/  BRA.U !UP0, `(.L_x_121) ;  /* 0x0000000108287547 */ /* 0x000fea000b800000 */
[----:B------:R-:W2:Y:S01]  /*7c20*/  S2R R2, SR_CgaCtaId ;  /* 0x0000000000027919 */ /* 0x000ea20000008800 */
[----:B------:R-:W-:Y:S01]  /*7c30*/  ISETP.NE.AND P0, PT, R101, RZ, PT ;  /* 0x000000ff6500720c */ /* 0x000fe20003f05270 */
[----:B------:R-:W-:Y:S01]  /*7c40*/  IMAD.U32 R3, RZ, RZ, UR52 ;  /* 0x00000034ff037e24 */ /* 0x000fe2000f8e00ff */
[----:B------:R-:W-:Y:S04]  /*7c50*/  UIADD3 UR4, UPT, UPT, UR52, 0x1, URZ ;  /* 0x0000000134047890 */ /* 0x000fe8000fffe0ff */
[----:B------:R-:W-:Y:S04]  /*7c60*/  UISETP.NE.AND UP0, UPT, UR4, 0x3, UPT ;  /* 0x000000030400788c */ /* 0x000fe8000bf05270 */
[----:B------:R-:W-:Y:S03]  /*7c70*/  USEL UR52, UR4, URZ, UP0 ;  /* 0x000000ff04347287 */ /* 0x000fe60008000000 */
[----:B------:R-:W-:Y:S05]  /*7c80*/  @P0 LEA R3, R3, UR47, 0x3 ;  /* 0x0000002f03030c11 */ /* 0x000fea000f8e18ff */
[----:B------:R-:W-:Y:S05]  /*7c90*/  @P0 VIADD R3, R3, 0x98 ;  /* 0x0000009803030836 */ /* 0x000fea0000000000 */
[----:B--2---:R-:W-:Y:S04]  /*7ca0*/  @P0 PRMT R2, R2, 0x654, R3 ;  /* 0x0000065402020816 */ /* 0x004fe80000000003 */
[----:B------:R2:W-:Y:S03]  /*7cb0*/  @P0 SYNCS.ARRIVE.TRANS64.RED.A1T0 RZ, [R2+URZ], RZ ;  /* 0x000000ff02ff09a7 */ /* 0x0005e600081004ff */
.L_x_121:
[----:B------:R-:W-:Y:S01]  /*7cc0*/  R2UR UR6, R100 ;  /* 0x00000000640672ca */ /* 0x000fe200000e0000 */
[----:B------:R-:W-:Y:S01]  /*7cd0*/  UIADD3 UR53, UPT, UPT, UR53, 0x2, URZ ;  /* 0x0000000235357890 */ /* 0x000fe2000fffe0ff */
[----:B------:R-:W-:Y:S01]  /*7ce0*/  R2UR UR5, R86 ;  /* 0x00000000560572ca */ /* 0x000fe200000e0000 */
[----:B------:R-:W-:Y:S01]  /*7cf0*/  UMOV UR36, UR63 ;  /* 0x0000003f00247c82 */ /* 0x000fe20008000000 */
[----:B------:R-:W-:Y:S02]  /*7d00*/  R2UR UR4, R87 ;  /* 0x00000000570472ca */ /* 0x000fe400000e0000 */
[----:B------:R-:W-:Y:S02]  /*7d10*/  ISETP.NE.AND P0, PT, R90, 0x2, PT ;  /* 0x000000025a00780c */ /* 0x000fe40003f05270 */
[----:B------:R-:W-:Y:S02]  /*7d20*/  ISETP.NE.AND P1, PT, R0, 0x4, PT ;  /* 0x000000040000780c */ /* 0x000fe40003f25270 */
[----:B--2---:R-:W-:Y:S02]  /*7d30*/  SEL R2, RZ, 0x1, P0 ;  /* 0x00000001ff027807 */ /* 0x004fe40000000000 */
[----:B------:R-:W-:Y:S01]  /*7d40*/  SEL R3, RZ, 0x1, P1 ;  /* 0x00000001ff037807 */ /* 0x000fe20000800000 */
[----:B------:R-:W-:Y:S01]  /*7d50*/  UISETP.NE.AND UP0, UPT, UR6, URZ, UPT ;  /* 0x000000ff0600728c */ /* 0x000fe2000bf05270 */
[----:B------:R-:W-:Y:S01]  /*7d60*/  LOP3.LUT R93, R93, R2, RZ, 0x3c, !PT ;  /* 0x000000025d5d7212 */ /* 0x000fe200078e3cff */
[----:B------:R-:W-:Y:S01]  /*7d70*/  UIADD3 UR30, UPT, UPT, UR37, UR5, URZ ;  /* 0x00000005251e7290 */ /* 0x000fe2000fffe0ff */
[----:B------:R-:W-:Y:S01]  /*7d80*/  LOP3.LUT R94, R94, R3, RZ, 0x3c, !PT ;  /* 0x000000035e5e7212 */ /* 0x000fe200078e3cff */
[----:B------:R-:W-:Y:S01]  /*7d90*/  UIADD3 UR25, UPT, UPT, UR38, UR4, URZ ;  /* 0x0000000426197290 */ /* 0x000fe2000fffe0ff */
[----:B------:R-:W-:Y:S02]  /*7da0*/  SEL R90, R90, RZ, P0 ;  /* 0x000000ff5a5a7207 */ /* 0x000fe40000000000 */
[----:B------:R-:W-:Y:S02]  /*7db0*/  SEL R36, R0, RZ, P1 ;  /* 0x000000ff00247207 */ /* 0x000fe40000800000 */
[----:B------:R-:W-:Y:S07]  /*7dc0*/  BRA.U UP0, `(.L_x_122) ;  /* 0xffffffd500807547 */ /* 0x000fee000b83ffff */
[----:B------:R-:W-:-:S13]  /*7dd0*/  R2UR UR4, R88 ;  /* 0x00000000580472ca */ /* 0x000fda00000e0000 */
[----:B------:R-:W-:-:S09]  /*7de0*/  UISETP.NE.AND UP0, UPT, UR4, URZ, UPT ;  /* 0x000000ff0400728c */ /* 0x000fd2000bf05270 */
[----:B------:R-:W-:Y:S05]  /*7df0*/  BRA.U !UP0, `(.L_x_123) ;  /* 0x0000000108487547 */ /* 0x000fea000b800000 */
[----:B------:R-:W2:Y:S02]  /*7e00*/  LDCU.64 UR4, c[0x0][0x890] ;  /* 0x00011200ff0477ac */ /* 0x000ea40008000a00 */
[----:B--2---:R-:W-:-:S04]  /*7e10*/  UISETP.NE.U32.AND UP0, UPT, UR4, URZ, UPT ;  /* 0x000000ff0400728c */ /* 0x004fc8000bf05070 */
[----:B------:R-:W-:-:S09]  /*7e20*/  UISETP.NE.AND.EX UP0, UPT, UR5, URZ, UPT, UP0 ;  /* 0x000000ff0500728c */ /* 0x000fd2000bf05300 */
[----:B------:R-:W-:Y:S05]  /*7e30*/  BRA.U UP0, `(.L_x_124) ;  /* 0x00000001000c7547 */ /* 0x000fea000b800000 */
[----:B------:R-:W-:-:S13]  /*7e40*/  FSETP.NEU.AND P0, PT, R41, RZ, PT ;  /* 0x000000ff2900720b */ /* 0x000fda0003f0d000 */
[----:B------:R-:W-:Y:S05]  /*7e50*/  @!P0 EXIT ;  /* 0x000000000000894d */ /* 0x000fea0003800000 */
[----:B------:R-:W-:Y:S05]  /*7e60*/  BRA `(.L_x_123) ;  /* 0x00000000002c7947 */ /* 0x000fea0003800000 */
.L_x_124:
[----:B------:R-:W-:Y:S01]  /*7e70*/  ISETP.NE.AND P0, PT, R89, RZ, PT ;  /* 0x000000ff5900720c */ /* 0x000fe20003f05270 */
[----:B------:R-:W-:-:S12]  /*7e80*/  BSSY.RECONVERGENT B0, `(.L_x_123) ;  /* 0x0000009000007945 */ /* 0x000fd80003800200 */
[----:B------:R-:W-:Y:S05]  /*7e90*/  @P0 BRA `(.L_x_125) ;  /* 0x0000000000140947 */ /* 0x000fea0003800000 */
[----:B------:R-:W2:Y:S02]  /*7ea0*/  LDCU.64 UR4, c[0x0][0x888] ;  /* 0x00011100ff0477ac */ /* 0x000ea40008000a00 */
[----:B--2---:R-:W-:-:S04]  /*7eb0*/  ISETP.NE.U32.AND P0, PT, RZ, UR4, PT ;  /* 0x00000004ff007c0c */ /* 0x004fc8000bf05070 */
[----:B------:R-:W-:-:S13]  /*7ec0*/  ISETP.NE.AND.EX P0, PT, RZ, UR5, PT, P0 ;  /* 0x00000005ff007c0c */ /* 0x000fda000bf05300 */
[----:B------:R-:W-:Y:S05]  /*7ed0*/  @!P0 EXIT ;  /* 0x000000000000894d */ /* 0x000fea0003800000 */
[----:B------:R-:W-:Y:S05]  /*7ee0*/  BRA `(.L_x_126) ;  /* 0x0000000000087947 */ /* 0x000fea0003800000 */
.L_x_125:
[----:B------:R-:W-:-:S13]  /*7ef0*/  FSETP.NEU.AND P0, PT, R41, RZ, PT ;  /* 0x000000ff2900720b */ /* 0x000fda0003f0d000 */
[----:B------:R-:W-:Y:S05]  /*7f00*/  @!P0 EXIT ;  /* 0x000000000000894d */ /* 0x000fea0003800000 */
.L_x_126:
[----:B------:R-:W-:Y:S05]  /*7f10*/  BSYNC.RECONVERGENT B0 ;  /* 0x0000000000007941 */ /* 0x000fea0003800200 */
.L_x_123:
[----:B------:R-:W2:Y:S01]  /*7f20*/  S2UR UR5, SR_CgaCtaId ;  /* 0x00000000000579c3 */ /* 0x000ea20000008800 */
[----:B------:R-:W-:Y:S01]  /*7f30*/  ULEA UR4, UR52, UR47, 0x3 ;  /* 0x0000002f34047291 */ /* 0x000fe2000f8e18ff */
[----:B------:R-:W-:-:S04]  /*7f40*/  DEPBAR.LE SB0, 0x0 ;  /* 0x000080000000791a */ /* 0x000fc80000000000 */
[----:B------:R-:W-:-:S04]  /*7f50*/  UIADD3 UR4, UPT, UPT, UR4, 0x98, URZ ;  /* 0x0000009804047890 */ /* 0x000fc8000fffe0ff */
[----:B--2---:R-:W-:-:S09]  /*7f60*/  UPRMT UR4, UR5, 0x654, UR4 ;  /* 0x0000065405047896 */ /* 0x004fd20008000004 */
[----:B------:R-:W-:Y:S01]  /*7f70*/  SYNCS.ARRIVE.TRANS64.RED.A1T0 RZ, [UR4], RZ ;  /* 0x000000ffffff79a7 */ /* 0x000fe20008100404 */
[----:B------:R-:W-:Y:S05]  /*7f80*/  EXIT ;  /* 0x000000000000794d */ /* 0x000fea0003800000 */
.L_x_25:
[----:B--2---:R2:W3:Y:S02]  /*7f90*/  SYNCS.PHASECHK.TRANS64.TRYWAIT P0, [R0+URZ+0x130], R3 ;  /* 0x00013003000075a7 */ /* 0x0044e400080011ff */
[----:B---3--:R-:W-:Y:S05]  /*7fa0*/  @!P0 NANOSLEEP.SYNCS 0x989680 ;  /* 0x009896800000895d */ /* 0x008fea0003900000 */
[----:B------:R-:W3:Y:S02]  /*7fb0*/  @!P0 SYNCS.PHASECHK.TRANS64 P0, [R0+URZ+0x130], R3 ;  /* 0x00013003000085a7 */ /* 0x000ee400080010ff */
[----:B---3--:R-:W-:Y:S05]  /*7fc0*/  @!P0 BRA `(.L_x_25) ;  /* 0xfffffffc00f08947 */ /* 0x008fea000383ffff */
[----:B------:R-:W-:Y:S05]  /*7fd0*/  BRA `(.L_x_127) ;  /* 0xffffff98006c7947 */ /* 0x000fea000383ffff */
.L_x_28:
[----:B--2---:R-:W-:-:S07]  /*7fe0*/  MOV R0, UR33 ;  /* 0x0000002100007c02 */ /* 0x004fce0008000f00 */
.L_x_128:
[----:B--2---:R2:W3:Y:S02]  /*7ff0*/  SYNCS.PHASECHK.TRANS64.TRYWAIT P0, [R0+URZ+0x40], R3 ;  /* 0x00004003000075a7 */ /* 0x0044e400080011ff */
[----:B---3--:R-:W-:Y:S05]  /*8000*/  @!P0 NANOSLEEP.SYNCS 0x989680 ;  /* 0x009896800000895d */ /* 0x008fea0003900000 */
[----:B------:R-:W3:Y:S02]  /*8010*/  @!P0 SYNCS.PHASECHK.TRANS64 P0, [R0+URZ+0x40], R3 ;  /* 0x00004003000085a7 */ /* 0x000ee400080010ff */
[----:B---3--:R-:W-:Y:S05]  /*8020*/  @!P0 BRA `(.L_x_128) ;  /* 0xfffffffc00f08947 */ /* 0x008fea000383ffff */
[----:B------:R-:W-:Y:S05]  /*8030*/  BRA `(.L_x_27) ;  /* 0xffffff9800ac7947 */ /* 0x000fea000383ffff */
.L_x_35:
[----:B-1----:R-:W-:-:S07]  /*8040*/  MOV R0, UR17 ;  /* 0x0000001100007c02 */ /* 0x002fce0008000f00 */
.L_x_129:
[----:B-1----:R1:W2:Y:S02]  /*8050*/  SYNCS.PHASECHK.TRANS64.TRYWAIT P0, [R0+URZ+0x40], R3 ;  /* 0x00004003000075a7 */ /* 0x0022a400080011ff */
[----:B--2---:R-:W-:Y:S05]  /*8060*/  @!P0 NANOSLEEP.SYNCS 0x989680 ;  /* 0x009896800000895d */ /* 0x004fea0003900000 */
[----:B------:R-:W2:Y:S02]  /*8070*/  @!P0 SYNCS.PHASECHK.TRANS64 P0, [R0+URZ+0x40], R3 ;  /* 0x00004003000085a7 */ /* 0x000ea400080010ff */
[----:B--2---:R-:W-:Y:S05]  /*8080*/  @!P0 BRA `(.L_x_129) ;  /* 0xfffffffc00f08947 */ /* 0x004fea000383ffff */
[----:B------:R-:W-:Y:S05]  /*8090*/  BRA `(.L_x_34) ;  /* 0xffffff9c006c7947 */ /* 0x000fea000383ffff */
.L_x_40:
[----:B-1----:R1:W2:Y:S02]  /*80a0*/  SYNCS.PHASECHK.TRANS64.TRYWAIT P0, [R3+URZ+0xc0], R0 ;  /* 0x0000c000030075a7 */ /* 0x0022a400080011ff */
[----:B--2---:R-:W-:Y:S05]  /*80b0*/  @!P0 NANOSLEEP.SYNCS 0x989680 ;  /* 0x009896800000895d */ /* 0x004fea0003900000 */
[----:B------:R-:W2:Y:S02]  /*80c0*/  @!P0 SYNCS.PHASECHK.TRANS64 P0, [R3+URZ+0xc0], R0 ;  /* 0x0000c000030085a7 */ /* 0x000ea400080010ff */
[----:B--2---:R-:W-:Y:S05]  /*80d0*/  @!P0 BRA `(.L_x_40) ;  /* 0xfffffffc00f08947 */ /* 0x004fea000383ffff */
[----:B------:R-:W-:Y:S05]  /*80e0*/  BRA `(.L_x_130) ;  /* 0xffffffa0000c7947 */ /* 0x000fea000383ffff */
.L_x_44:
[----:B-1----:R-:W-:-:S07]  /*80f0*/  MOV R0, UR4 ;  /* 0x0000000400007c02 */ /* 0x002fce0008000f00 */
.L_x_131:
[----:B-1----:R1:W2:Y:S02]  /*8100*/  SYNCS.PHASECHK.TRANS64.TRYWAIT P0, [R0+URZ], R3 ;  /* 0x00000003000075a7 */ /* 0x0022a400080011ff */
[----:B--2---:R-:W-:Y:S05]  /*8110*/  @!P0 NANOSLEEP.SYNCS 0x989680 ;  /* 0x009896800000895d */ /* 0x004fea0003900000 */
[----:B------:R-:W2:Y:S02]  /*8120*/  @!P0 SYNCS.PHASECHK.TRANS64 P0, [R0+URZ], R3 ;  /* 0x00000003000085a7 */ /* 0x000ea400080010ff */
[----:B--2---:R-:W-:Y:S05]  /*8130*/  @!P0 BRA `(.L_x_131) ;  /* 0xfffffffc00f08947 */ /* 0x004fea000383ffff */
[----:B------:R-:W-:Y:S05]  /*8140*/  BRA `(.L_x_132) ;  /* 0xffffffa400b87947 */ /* 0x000fea000383ffff */
.L_x_45:
[----:B------:R-:W-:-:S07]  /*8150*/  MOV R0, UR5 ;  /* 0x0000000500007c02 */ /* 0x000fce0008000f00 */
.L_x_133:
[----:B-1----:R1:W2:Y:S02]  /*8160*/  SYNCS.PHASECHK.TRANS64.TRYWAIT P0, [R0+URZ], R3 ;  /* 0x00000003000075a7 */ /* 0x0022a400080011ff */
[----:B--2---:R-:W-:Y:S05]  /*8170*/  @!P0 NANOSLEEP.SYNCS 0x989680 ;  /* 0x009896800000895d */ /* 0x004fea0003900000 */
[----:B------:R-:W2:Y:S02]  /*8180*/  @!P0 SYNCS.PHASECHK.TRANS64 P0, [R0+URZ], R3 ;  /* 0x00000003000085a7 */ /* 0x000ea400080010ff */
[----:B--2---:R-:W-:Y:S05]  /*8190*/  @!P0 BRA `(.L_x_133) ;  /* 0xfffffffc00f08947 */ /* 0x004fea000383ffff */
[----:B------:R-:W-:Y:S05]  /*81a0*/  BRA `(.L_x_134) ;  /* 0xffffffa400c47947 */ /* 0x000fea000383ffff */
.L_x_46:
[----:B------:R-:W-:-:S07]  /*81b0*/  MOV R0, UR5 ;  /* 0x0000000500007c02 */ /* 0x000fce0008000f00 */
.L_x_135:
[----:B-1----:R1:W2:Y:S02]  /*81c0*/  SYNCS.PHASECHK.TRANS64.TRYWAIT P0, [R0+URZ], R3 ;  /* 0x00000003000075a7 */ /* 0x0022a400080011ff */
[----:B--2---:R-:W-:Y:S05]  /*81d0*/  @!P0 NANOSLEEP.SYNCS 0x989680 ;  /* 0x009896800000895d */ /* 0x004fea0003900000 */
[----:B------:R-:W2:Y:S02]  /*81e0*/  @!P0 SYNCS.PHASECHK.TRANS64 P0, [R0+URZ], R3 ;  /* 0x00000003000085a7 */ /* 0x000ea400080010ff */
[----:B--2---:R-:W-:Y:S05]  /*81f0*/  @!P0 BRA `(.L_x_135) ;  /* 0xfffffffc00f08947 */ /* 0x004fea000383ffff */
[----:B------:R-:W-:Y:S05]  /*8200*/  BRA `(.L_x_136) ;  /* 0xffffffa400d07947 */ /* 0x000fea000383ffff */
.L_x_47:
[----:B------:R-:W-:-:S07]  /*8210*/  MOV R0, UR5 ;  /* 0x0000000500007c02 */ /* 0x000fce0008000f00 */
.L_x_137:
[----:B-1----:R1:W2:Y:S02]  /*8220*/  SYNCS.PHASECHK.TRANS64.TRYWAIT P0, [R0+URZ], R3 ;  /* 0x00000003000075a7 */ /* 0x0022a400080011ff */
[----:B--2---:R-:W-:Y:S05]  /*8230*/  @!P0 NANOSLEEP.SYNCS 0x989680 ;  /* 0x009896800000895d */ /* 0x004fea0003900000 */
[----:B------:R-:W2:Y:S02]  /*8240*/  @!P0 SYNCS.PHASECHK.TRANS64 P0, [R0+URZ], R3 ;  /* 0x00000003000085a7 */ /* 0x000ea400080010ff */
[----:B--2---:R-:W-:Y:S05]  /*8250*/  @!P0 BRA `(.L_x_137) ;  /* 0xfffffffc00f08947 */ /* 0x004fea000383ffff */
[----:B------:R-:W-:Y:S05]  /*8260*/  BRA `(.L_x_138) ;  /* 0xffffffa400dc7947 */ /* 0x000fea000383ffff */
.L_x_48:
[----:B------:R-:W-:-:S07]  /*8270*/  MOV R0, UR5 ;  /* 0x0000000500007c02 */ /* 0x000fce0008000f00 */
.L_x_139:
[----:B-1----:R1:W2:Y:S02]  /*8280*/  SYNCS.PHASECHK.TRANS64.TRYWAIT P0, [R0+URZ], R3 ;  /* 0x00000003000075a7 */ /* 0x0022a400080011ff */
[----:B--2---:R-:W-:Y:S05]  /*8290*/  @!P0 NANOSLEEP.SYNCS 0x989680 ;  /* 0x009896800000895d */ /* 0x004fea0003900000 */
[----:B------:R-:W2:Y:S02]  /*82a0*/  @!P0 SYNCS.PHASECHK.TRANS64 P0, [R0+URZ], R3 ;  /* 0x00000003000085a7 */ /* 0x000ea400080010ff */
[----:B--2---:R-:W-:Y:S05]  /*82b0*/  @!P0 BRA `(.L_x_139) ;  /* 0xfffffffc00f08947 */ /* 0x004fea000383ffff */
[----:B------:R-:W-:Y:S05]  /*82c0*/  BRA `(.L_x_140) ;  /* 0xffffffa400e87947 */ /* 0x000fea000383ffff */
.L_x_49:
[----:B------:R-:W-:-:S07]  /*82d0*/  MOV R0, UR5 ;  /* 0x0000000500007c02 */ /* 0x000fce0008000f00 */
.L_x_141:
[----:B-1----:R1:W2:Y:S02]  /*82e0*/  SYNCS.PHASECHK.TRANS64.TRYWAIT P0, [R0+URZ], R3 ;  /* 0x00000003000075a7 */ /* 0x0022a400080011ff */
[----:B--2---:R-:W-:Y:S05]  /*82f0*/  @!P0 NANOSLEEP.SYNCS 0x989680 ;  /* 0x009896800000895d */ /* 0x004fea0003900000 */
[----:B------:R-:W2:Y:S02]  /*8300*/  @!P0 SYNCS.PHASECHK.TRANS64 P0, [R0+URZ], R3 ;  /* 0x00000003000085a7 */ /* 0x000ea400080010ff */
[----:B--2---:R-:W-:Y:S05]  /*8310*/  @!P0 BRA `(.L_x_141) ;  /* 0xfffffffc00f08947 */ /* 0x004fea000383ffff */
[----:B------:R-:W-:Y:S05]  /*8320*/  BRA `(.L_x_142) ;  /* 0xffffffa400f47947 */ /* 0x000fea000383ffff */
.L_x_50:
[----:B------:R-:W-:-:S07]  /*8330*/  MOV R0, UR5 ;  /* 0x0000000500007c02 */ /* 0x000fce0008000f00 */
.L_x_143:
[----:B-1----:R1:W2:Y:S02]  /*8340*/  SYNCS.PHASECHK.TRANS64.TRYWAIT P0, [R0+URZ], R3 ;  /* 0x00000003000075a7 */ /* 0x0022a400080011ff */
[----:B--2---:R-:W-:Y:S05]  /*8350*/  @!P0 NANOSLEEP.SYNCS 0x989680 ;  /* 0x009896800000895d */ /* 0x004fea0003900000 */
[----:B------:R-:W2:Y:S02]  /*8360*/  @!P0 SYNCS.PHASECHK.TRANS64 P0, [R0+URZ], R3 ;  /* 0x00000003000085a7 */ /* 0x000ea400080010ff */
[----:B--2---:R-:W-:Y:S05]  /*8370*/  @!P0 BRA `(.L_x_143) ;  /* 0xfffffffc00f08947 */ /* 0x004fea000383ffff */
[----:B------:R-:W-:Y:S05]  /*8380*/  BRA `(.L_x_144) ;  /* 0xffffffa800007947 */ /* 0x000fea000383ffff */
.L_x_53:
[----:B-1----:R1:W2:Y:S02]  /*8390*/  SYNCS.PHASECHK.TRANS64.TRYWAIT P0, [R2+URZ+0x120], R5 ;  /* 0x00012005020075a7 */ /* 0x0022a400080011ff */
[----:B--2---:R-:W-:Y:S05]  /*83a0*/  @!P0 NANOSLEEP.SYNCS 0x989680 ;  /* 0x009896800000895d */ /* 0x004fea0003900000 */
[----:B------:R-:W2:Y:S02]  /*83b0*/  @!P0 SYNCS.PHASECHK.TRANS64 P0, [R2+URZ+0x120], R5 ;  /* 0x00012005020085a7 */ /* 0x000ea400080010ff */
[----:B--2---:R-:W-:Y:S05]  /*83c0*/  @!P0 BRA `(.L_x_53) ;  /* 0xfffffffc00f08947 */ /* 0x004fea000383ffff */
[----:B------:R-:W-:Y:S05]  /*83d0*/  BRA `(.L_x_145) ;  /* 0xffffffa800647947 */ /* 0x000fea000383ffff */
.L_x_54:
[----:B------:R-:W-:-:S07]  /*83e0*/  MOV R2, UR4 ;  /* 0x0000000400027c02 */ /* 0x000fce0008000f00 */
.L_x_146:
[----:B-1----:R1:W2:Y:S02]  /*83f0*/  SYNCS.PHASECHK.TRANS64.TRYWAIT P0, [R2+URZ+0xd0], R5 ;  /* 0x0000d005020075a7 */ /* 0x0022a400080011ff */
[----:B--2---:R-:W-:Y:S05]  /*8400*/  @!P0 NANOSLEEP.SYNCS 0x989680 ;  /* 0x009896800000895d */ /* 0x004fea0003900000 */
[----:B------:R-:W2:Y:S02]  /*8410*/  @!P0 SYNCS.PHASECHK.TRANS64 P0, [R2+URZ+0xd0], R5 ;  /* 0x0000d005020085a7 */ /* 0x000ea400080010ff */
[----:B--2---:R-:W-:Y:S05]  /*8420*/  @!P0 BRA `(.L_x_146) ;  /* 0xfffffffc00f08947 */ /* 0x004fea000383ffff */
[----:B------:R-:W-:Y:S05]  /*8430*/  BRA `(.L_x_147) ;  /* 0xffffffa800747947 */ /* 0x000fea000383ffff */
.L_x_55:
[----:B-1----:R1:W2:Y:S02]  /*8440*/  SYNCS.PHASECHK.TRANS64.TRYWAIT P1, [R2+URZ+0xc0], R5 ;  /* 0x0000c005020075a7 */ /* 0x0022a400080211ff */
[----:B--2---:R-:W-:Y:S05]  /*8450*/  @!P1 NANOSLEEP.SYNCS 0x989680 ;  /* 0x009896800000995d */ /* 0x004fea0003900000 */
[----:B------:R-:W2:Y:S02]  /*8460*/  @!P1 SYNCS.PHASECHK.TRANS64 P1, [R2+URZ+0xc0], R5 ;  /* 0x0000c005020095a7 */ /* 0x000ea400080210ff */
[----:B--2---:R-:W-:Y:S05]  /*8470*/  @!P1 BRA `(.L_x_55) ;  /* 0xfffffffc00f09947 */ /* 0x004fea000383ffff */
[----:B------:R-:W-:Y:S05]  /*8480*/  BRA `(.L_x_148) ;  /* 0xffffffa800a47947 */ /* 0x000fea000383ffff */
.L_x_58:
[----:B------:R-:W-:-:S07]  /*8490*/  MOV R0, UR4 ;  /* 0x0000000400007c02 */ /* 0x000fce0008000f00 */
.L_x_149:
[----:B-1----:R1:W2:Y:S02]  /*84a0*/  SYNCS.PHASECHK.TRANS64.TRYWAIT P0, [R0+URZ+0xd0], R3 ;  /* 0x0000d003000075a7 */ /* 0x0022a400080011ff */
[----:B--2---:R-:W-:Y:S05]  /*84b0*/  @!P0 NANOSLEEP.SYNCS 0x989680 ;  /* 0x009896800000895d */ /* 0x004fea0003900000 */
[----:B------:R-:W2:Y:S02]  /*84c0*/  @!P0 SYNCS.PHASECHK.TRANS64 P0, [R0+URZ+0xd0], R3 ;  /* 0x0000d003000085a7 */ /* 0x000ea400080010ff */
[----:B--2---:R-:W-:Y:S05]  /*84d0*/  @!P0 BRA `(.L_x_149) ;  /* 0xfffffffc00f08947 */ /* 0x004fea000383ffff */
[----:B------:R-:W-:Y:S05]  /*84e0*/  BRA `(.L_x_57) ;  /* 0xffffffa800f87947 */ /* 0x000fea000383ffff */
.L_x_65:
[----:B-1----:R1:W2:Y:S02]  /*84f0*/  SYNCS.PHASECHK.TRANS64.TRYWAIT P1, [R0+URZ+0xc0], R5 ;  /* 0x0000c005000075a7 */ /* 0x0022a400080211ff */
[----:B--2---:R-:W-:Y:S05]  /*8500*/  @!P1 NANOSLEEP.SYNCS 0x989680 ;  /* 0x009896800000995d */ /* 0x004fea0003900000 */
[----:B------:R-:W2:Y:S02]  /*8510*/  @!P1 SYNCS.PHASECHK.TRANS64 P1, [R0+URZ+0xc0], R5 ;  /* 0x0000c005000095a7 */ /* 0x000ea400080210ff */
[----:B--2---:R-:W-:Y:S05]  /*8520*/  @!P1 BRA `(.L_x_65) ;  /* 0xfffffffc00f09947 */ /* 0x004fea000383ffff */
[----:B------:R-:W-:Y:S05]  /*8530*/  BRA `(.L_x_150) ;  /* 0xffffffb000707947 */ /* 0x000fea000383ffff */
.L_x_66:
[----:B------:R-:W-:-:S07]  /*8540*/  MOV R3, UR30 ;  /* 0x0000001e00037c02 */ /* 0x000fce0008000f00 */
.L_x_151:
[----:B-1----:R1:W2:Y:S02]  /*8550*/  SYNCS.PHASECHK.TRANS64.TRYWAIT P0, [R3+URZ+0x100], R0 ;  /* 0x00010000030075a7 */ /* 0x0022a400080011ff */
[----:B--2---:R-:W-:Y:S05]  /*8560*/  @!P0 NANOSLEEP.SYNCS 0x989680 ;  /* 0x009896800000895d */ /* 0x004fea0003900000 */
[----:B------:R-:W2:Y:S02]  /*8570*/  @!P0 SYNCS.PHASECHK.TRANS64 P0, [R3+URZ+0x100], R0 ;  /* 0x00010000030085a7 */ /* 0x000ea400080010ff */
[----:B--2---:R-:W-:Y:S05]  /*8580*/  @!P0 BRA `(.L_x_151) ;  /* 0xfffffffc00f08947 */ /* 0x004fea000383ffff */
[----:B------:R-:W-:Y:S05]  /*8590*/  BRA `(.L_x_152) ;  /* 0xffffffb000a87947 */ /* 0x000fea000383ffff */
.L_x_69:
[----:B------:R-:W-:Y:S07]  /*85a0*/  MOV R0, UR5 ;  /* 0x0000000500007c02 */ /* 0x000fee0008000f00 */
.L_x_153:
[----:B-1----:R1:W2:Y:S02]  /*85b0*/  SYNCS.PHASECHK.TRANS64.TRYWAIT P0, [R0+URZ], R3 ;  /* 0x00000003000075a7 */ /* 0x0022a400080011ff */
[----:B--2---:R-:W-:Y:S05]  /*85c0*/  @!P0 NANOSLEEP.SYNCS 0x989680 ;  /* 0x009896800000895d */ /* 0x004fea0003900000 */
[----:B------:R-:W2:Y:S02]  /*85d0*/  @!P0 SYNCS.PHASECHK.TRANS64 P0, [R0+URZ], R3 ;  /* 0x00000003000085a7 */ /* 0x000ea400080010ff */
[----:B--2---:R-:W-:Y:S05]  /*85e0*/  @!P0 BRA `(.L_x_153) ;  /* 0xfffffffc00f08947 */ /* 0x004fea000383ffff */
[----:B------:R-:W-:Y:S05]  /*85f0*/  BRA `(.L_x_68) ;  /* 0xffffffb000c47947 */ /* 0x000fea000383ffff */
.L_x_72:
[----:B------:R-:W-:-:S07]  /*8600*/  MOV R0, UR4 ;  /* 0x0000000400007c02 */ /* 0x000fce0008000f00 */
.L_x_154:
[----:B--2---:R2:W4:Y:S02]  /*8610*/  SYNCS.PHASECHK.TRANS64.TRYWAIT P0, [R0+URZ], R3 ;  /* 0x00000003000075a7 */ /* 0x00452400080011ff */
[----:B----4-:R-:W-:Y:S05]  /*8620*/  @!P0 NANOSLEEP.SYNCS 0x989680 ;  /* 0x009896800000895d */ /* 0x010fea0003900000 */
[----:B------:R-:W4:Y:S02]  /*8630*/  @!P0 SYNCS.PHASECHK.TRANS64 P0, [R0+URZ], R3 ;  /* 0x00000003000085a7 */ /* 0x000f2400080010ff */
[----:B----4-:R-:W-:Y:S05]  /*8640*/  @!P0 BRA `(.L_x_154) ;  /* 0xfffffffc00f08947 */ /* 0x010fea000383ffff */
[----:B------:R-:W-:Y:S05]  /*8650*/  BRA `(.L_x_155) ;  /* 0xffffffb400a07947 */ /* 0x000fea000383ffff */
.L_x_73:
[----:B------:R-:W-:-:S07]  /*8660*/  MOV R0, UR5 ;  /* 0x0000000500007c02 */ /* 0x000fce0008000f00 */
.L_x_156:
[----:B-1----:R1:W2:Y:S02]  /*8670*/  SYNCS.PHASECHK.TRANS64.TRYWAIT P0, [R0+URZ], R3 ;  /* 0x00000003000075a7 */ /* 0x0022a400080011ff */
[----:B--2---:R-:W-:Y:S05]  /*8680*/  @!P0 NANOSLEEP.SYNCS 0x989680 ;  /* 0x009896800000895d */ /* 0x004fea0003900000 */
[----:B------:R-:W2:Y:S02]  /*8690*/  @!P0 SYNCS.PHASECHK.TRANS64 P0, [R0+URZ], R3 ;  /* 0x00000003000085a7 */ /* 0x000ea400080010ff */
[----:B--2---:R-:W-:Y:S05]  /*86a0*/  @!P0 BRA `(.L_x_156) ;  /* 0xfffffffc00f08947 */ /* 0x004fea000383ffff */
[----:B------:R-:W-:Y:S05]  /*86b0*/  BRA `(.L_x_157) ;  /* 0xffffffb400ac7947 */ /* 0x000fea000383ffff */
.L_x_74:
[----:B------:R-:W-:-:S07]  /*86c0*/  MOV R0, UR5 ;  /* 0x0000000500007c02 */ /* 0x000fce0008000f00 */
.L_x_158:
[----:B-1----:R1:W2:Y:S02]  /*86d0*/  SYNCS.PHASECHK.TRANS64.TRYWAIT P0, [R0+URZ], R3 ;  /* 0x00000003000075a7 */ /* 0x0022a400080011ff */
[----:B--2---:R-:W-:Y:S05]  /*86e0*/  @!P0 NANOSLEEP.SYNCS 0x989680 ;  /* 0x009896800000895d */ /* 0x004fea0003900000 */
[----:B------:R-:W2:Y:S02]  /*86f0*/  @!P0 SYNCS.PHASECHK.TRANS64 P0, [R0+URZ], R3 ;  /* 0x00000003000085a7 */ /* 0x000ea400080010ff */
[----:B--2---:R-:W-:Y:S05]  /*8700*/  @!P0 BRA `(.L_x_158) ;  /* 0xfffffffc00f08947 */ /* 0x004fea000383ffff */
[----:B------:R-:W-:Y:S05]  /*8710*/  BRA `(.L_x_159) ;  /* 0xffffffb400b87947 */ /* 0x000fea000383ffff */
.L_x_75:
[----:B------:R-:W-:-:S07]  /*8720*/  MOV R0, UR4 ;  /* 0x0000000400007c02 */ /* 0x000fce0008000f00 */
.L_x_160:
[----:B-1----:R1:W2:Y:S02]  /*8730*/  SYNCS.PHASECHK.TRANS64.TRYWAIT P0, [R0+URZ], R3 ;  /* 0x00000003000075a7 */ /* 0x0022a400080011ff */
[----:B--2---:R-:W-:Y:S05]  /*8740*/  @!P0 NANOSLEEP.SYNCS 0x989680 ;  /* 0x009896800000895d */ /* 0x004fea0003900000 */
[----:B------:R-:W2:Y:S02]  /*8750*/  @!P0 SYNCS.PHASECHK.TRANS64 P0, [R0+URZ], R3 ;  /* 0x00000003000085a7 */ /* 0x000ea400080010ff */
[----:B--2---:R-:W-:Y:S05]  /*8760*/  @!P0 BRA `(.L_x_160) ;  /* 0xfffffffc00f08947 */ /* 0x004fea000383ffff */
[----:B------:R-:W-:Y:S05]  /*8770*/  BRA `(.L_x_161) ;  /* 0xffffffb400c47947 */ /* 0x000fea000383ffff */
.L_x_80:
[----:B--2---:R2:W4:Y:S02]  /*8780*/  SYNCS.PHASECHK.TRANS64.TRYWAIT P0, [R12+URZ+0xc0], R9 ;  /* 0x0000c0090c0075a7 */ /* 0x00452400080011ff */
[----:B----4-:R-:W-:Y:S05]  /*8790*/  @!P0 NANOSLEEP.SYNCS 0x989680 ;  /* 0x009896800000895d */ /* 0x010fea0003900000 */
[----:B------:R-:W4:Y:S02]  /*87a0*/  @!P0 SYNCS.PHASECHK.TRANS64 P0, [R12+URZ+0xc0], R9 ;  /* 0x0000c0090c0085a7 */ /* 0x000f2400080010ff */
[----:B----4-:R-:W-:Y:S05]  /*87b0*/  @!P0 BRA `(.L_x_80) ;  /* 0xfffffffc00f08947 */ /* 0x010fea000383ffff */
[----:B------:R-:W-:Y:S05]  /*87c0*/  BRA `(.L_x_162) ;  /* 0xffffffb800d87947 */ /* 0x000fea000383ffff */
.L_x_83:
[----:B------:R-:W-:Y:S07]  /*87d0*/  MOV R0, UR24 ;  /* 0x0000001800007c02 */ /* 0x000fee0008000f00 */
.L_x_163:
[----:B--2---:R2:W3:Y:S02]  /*87e0*/  SYNCS.PHASECHK.TRANS64.TRYWAIT P2, [R0+URZ+0xb8], R9 ;  /* 0x0000b809000075a7 */ /* 0x0044e400080411ff */
[----:B---3--:R-:W-:Y:S05]  /*87f0*/  @!P2 NANOSLEEP.SYNCS 0x989680 ;  /* 0x009896800000a95d */ /* 0x008fea0003900000 */
[----:B------:R-:W3:Y:S02]  /*8800*/  @!P2 SYNCS.PHASECHK.TRANS64 P2, [R0+URZ+0xb8], R9 ;  /* 0x0000b8090000a5a7 */ /* 0x000ee400080410ff */
[----:B---3--:R-:W-:Y:S05]  /*8810*/  @!P2 BRA `(.L_x_163) ;  /* 0xfffffffc00f0a947 */ /* 0x008fea000383ffff */
[----:B------:R-:W-:Y:S05]  /*8820*/  BRA `(.L_x_82) ;  /* 0xffffffc0003c7947 */ /* 0x000fea000383ffff */
.L_x_86:
[----:B------:R-:W-:Y:S07]  /*8830*/  MOV R0, UR4 ;  /* 0x0000000400007c02 */ /* 0x000fee0008000f00 */
.L_x_164:
[----:B--2---:R2:W3:Y:S02]  /*8840*/  SYNCS.PHASECHK.TRANS64.TRYWAIT P0, [R0+URZ+0x98], R9 ;  /* 0x00009809000075a7 */ /* 0x0044e400080011ff */
[----:B---3--:R-:W-:Y:S05]  /*8850*/  @!P0 NANOSLEEP.SYNCS 0x989680 ;  /* 0x009896800000895d */ /* 0x008fea0003900000 */
[----:B------:R-:W3:Y:S02]  /*8860*/  @!P0 SYNCS.PHASECHK.TRANS64 P0, [R0+URZ+0x98], R9 ;  /* 0x00009809000085a7 */ /* 0x000ee400080010ff */
[----:B---3--:R-:W-:Y:S05]  /*8870*/  @!P0 BRA `(.L_x_164) ;  /* 0xfffffffc00f08947 */ /* 0x008fea000383ffff */
[----:B------:R-:W-:Y:S05]  /*8880*/  BRA `(.L_x_165) ;  /* 0xffffffc0009c7947 */ /* 0x000fea000383ffff */
.L_x_87:
[----:B------:R-:W-:Y:S07]  /*8890*/  MOV R9, UR5 ;  /* 0x0000000500097c02 */ /* 0x000fee0008000f00 */
.L_x_166:
[----:B--2---:R2:W3:Y:S02]  /*88a0*/  SYNCS.PHASECHK.TRANS64.TRYWAIT P0, [R9+URZ+0x98], R0 ;  /* 0x00009800090075a7 */ /* 0x0044e400080011ff */
[----:B---3--:R-:W-:Y:S05]  /*88b0*/  @!P0 NANOSLEEP.SYNCS 0x989680 ;  /* 0x009896800000895d */ /* 0x008fea0003900000 */
[----:B------:R-:W3:Y:S02]  /*88c0*/  @!P0 SYNCS.PHASECHK.TRANS64 P0, [R9+URZ+0x98], R0 ;  /* 0x00009800090085a7 */ /* 0x000ee400080010ff */
[----:B---3--:R-:W-:Y:S05]  /*88d0*/  @!P0 BRA `(.L_x_166) ;  /* 0xfffffffc00f08947 */ /* 0x008fea000383ffff */
[----:B------:R-:W-:Y:S05]  /*88e0*/  BRA `(.L_x_167) ;  /* 0xffffffc000fc7947 */ /* 0x000fea000383ffff */
.L_x_89:
[----:B------:R-:W-:-:S07]  /*88f0*/  MOV R0, UR4 ;  /* 0x0000000400007c02 */ /* 0x000fce0008000f00 */
.L_x_168:
[----:B--2---:R2:W3:Y:S02]  /*8900*/  SYNCS.PHASECHK.TRANS64.TRYWAIT P0, [R0+URZ], R3 ;  /* 0x00000003000075a7 */ /* 0x0044e400080011ff */
[----:B---3--:R-:W-:Y:S05]  /*8910*/  @!P0 NANOSLEEP.SYNCS 0x989680 ;  /* 0x009896800000895d */ /* 0x008fea0003900000 */
[----:B------:R-:W3:Y:S02]  /*8920*/  @!P0 SYNCS.PHASECHK.TRANS64 P0, [R0+URZ], R3 ;  /* 0x00000003000085a7 */ /* 0x000ee400080010ff */
[----:B---3--:R-:W-:Y:S05]  /*8930*/  @!P0 BRA `(.L_x_168) ;  /* 0xfffffffc00f08947 */ /* 0x008fea000383ffff */
[----:B------:R-:W-:Y:S05]  /*8940*/  BRA `(.L_x_169) ;  /* 0xffffffc400907947 */ /* 0x000fea000383ffff */
.L_x_90:
[----:B------:R-:W-:-:S07]  /*8950*/  MOV R0, UR5 ;  /* 0x0000000500007c02 */ /* 0x000fce0008000f00 */
.L_x_170:
[----:B--2---:R2:W3:Y:S02]  /*8960*/  SYNCS.PHASECHK.TRANS64.TRYWAIT P0, [R0+URZ], R3 ;  /* 0x00000003000075a7 */ /* 0x0044e400080011ff */
[----:B---3--:R-:W-:Y:S05]  /*8970*/  @!P0 NANOSLEEP.SYNCS 0x989680 ;  /* 0x009896800000895d */ /* 0x008fea0003900000 */
[----:B------:R-:W3:Y:S02]  /*8980*/  @!P0 SYNCS.PHASECHK.TRANS64 P0, [R0+URZ], R3 ;  /* 0x00000003000085a7 */ /* 0x000ee400080010ff */
[----:B---3--:R-:W-:Y:S05]  /*8990*/  @!P0 BRA `(.L_x_170) ;  /* 0xfffffffc00f08947 */ /* 0x008fea000383ffff */
[----:B------:R-:W-:Y:S05]  /*89a0*/  BRA `(.L_x_171) ;  /* 0xffffffc4009c7947 */ /* 0x000fea000383ffff */
.L_x_92:
[----:B-1----:R1:W2:Y:S02]  /*89b0*/  SYNCS.PHASECHK.TRANS64.TRYWAIT P0, [R3+URZ+0xc0], R0 ;  /* 0x0000c000030075a7 */ /* 0x0022a400080011ff */
[----:B--2---:R-:W-:Y:S05]  /*89c0*/  @!P0 NANOSLEEP.SYNCS 0x989680 ;  /* 0x009896800000895d */ /* 0x004fea0003900000 */
[----:B------:R-:W2:Y:S02]  /*89d0*/  @!P0 SYNCS.PHASECHK.TRANS64 P0, [R3+URZ+0xc0], R0 ;  /* 0x0000c000030085a7 */ /* 0x000ea400080010ff */
[----:B--2---:R-:W-:Y:S05]  /*89e0*/  @!P0 BRA `(.L_x_92) ;  /* 0xfffffffc00f08947 */ /* 0x004fea000383ffff */
[----:B------:R-:W-:Y:S05]  /*89f0*/  BRA `(.L_x_172) ;  /* 0xffffffc800887947 */ /* 0x000fea000383ffff */
.L_x_102:
[----:B-1----:R1:W2:Y:S02]  /*8a00*/  SYNCS.PHASECHK.TRANS64.TRYWAIT P1, [R0+URZ+0x80], R5 ;  /* 0x00008005000075a7 */ /* 0x0022a400080211ff */
[----:B--2---:R-:W-:Y:S05]  /*8a10*/  @!P1 NANOSLEEP.SYNCS 0x989680 ;  /* 0x009896800000995d */ /* 0x004fea0003900000 */
[----:B------:R-:W2:Y:S02]  /*8a20*/  @!P1 SYNCS.PHASECHK.TRANS64 P1, [R0+URZ+0x80], R5 ;  /* 0x00008005000095a7 */ /* 0x000ea400080210ff */
[----:B--2---:R-:W-:Y:S05]  /*8a30*/  @!P1 BRA `(.L_x_102) ;  /* 0xfffffffc00f09947 */ /* 0x004fea000383ffff */
[----:B------:R-:W-:Y:S05]  /*8a40*/  BRA `(.L_x_101) ;  /* 0xffffffd800207947 */ /* 0x000fea000383ffff */
.L_x_104:
[----:B-1----:R1:W4:Y:S02]  /*8a50*/  SYNCS.PHASECHK.TRANS64.TRYWAIT P0, [R102+URZ+0xe0], R3 ;  /* 0x0000e003660075a7 */ /* 0x00232400080011ff */
[----:B----4-:R-:W-:Y:S05]  /*8a60*/  @!P0 NANOSLEEP.SYNCS 0x989680 ;  /* 0x009896800000895d */ /* 0x010fea0003900000 */
[----:B------:R-:W4:Y:S02]  /*8a70*/  @!P0 SYNCS.PHASECHK.TRANS64 P0, [R102+URZ+0xe0], R3 ;  /* 0x0000e003660085a7 */ /* 0x000f2400080010ff */
[----:B----4-:R-:W-:Y:S05]  /*8a80*/  @!P0 BRA `(.L_x_104) ;  /* 0xfffffffc00f08947 */ /* 0x010fea000383ffff */
[----:B------:R-:W-:Y:S05]  /*8a90*/  BRA `(.L_x_103) ;  /* 0xffffffd800587947 */ /* 0x000fea000383ffff */
.L_x_115:
[----:B---3--:R3:W4:Y:S02]  /*8aa0*/  SYNCS.PHASECHK.TRANS64.TRYWAIT P0, [R3+URZ+0x80], R110 ;  /* 0x0000806e030075a7 */ /* 0x00872400080011ff */
[----:B----4-:R-:W-:Y:S05]  /*8ab0*/  @!P0 NANOSLEEP.SYNCS 0x989680 ;  /* 0x009896800000895d */ /* 0x010fea0003900000 */
[----:B------:R-:W4:Y:S02]  /*8ac0*/  @!P0 SYNCS.PHASECHK.TRANS64 P0, [R3+URZ+0x80], R110 ;  /* 0x0000806e030085a7 */ /* 0x000f2400080010ff */
[----:B----4-:R-:W-:Y:S05]  /*8ad0*/  @!P0 BRA `(.L_x_115) ;  /* 0xfffffffc00f08947 */ /* 0x010fea000383ffff */
[----:B------:R-:W-:Y:S05]  /*8ae0*/  BRA `(.L_x_114) ;  /* 0xffffffe400487947 */ /* 0x000fea000383ffff */
        .weak           $__internal_0_$__cuda_sm10x_tcgen05_guardrail_trap_col_being_dealloced_not_returned_by_alloc
        .type           $__internal_0_$__cuda_sm10x_tcgen05_guardrail_trap_col_being_dealloced_not_returned_by_alloc,@function
        .size           $__internal_0_$__cuda_sm10x_tcgen05_guardrail_trap_col_being_dealloced_not_returned_by_alloc,($__internal_1_$__cuda_sm10x_tcgen05_guardrail_trap_phase_invalid_during_alloc - $__internal_0_$__cuda_sm10x_tcgen05_guardrail_trap_col_being_dealloced_not_returned_by_alloc)
$__internal_0_$__cuda_sm10x_tcgen05_guardrail_trap_col_being_dealloced_not_returned_by_alloc:
[----:B------:R-:W-:Y:S05]  /*8af0*/  BPT.TRAP 0x1 ;  /* 0x000000040000795c */ /* 0x000fea0000300000 */
[----:B------:R-:W-:-:S04]  /*8b00*/  HFMA2 R3, -RZ, RZ, 0, 0 ;  /* 0x00000000ff037431 */ /* 0x000fc800000001ff */
[----:B------:R-:W-:Y:S05]  /*8b10*/  RET.REL.NODEC R2 `(_ZN7cutlass13device_kernelINS_4gemm6kernel13GemmUniversalIN4cute5tupleIJiiiiEEENS1_10collective13CollectiveMmaINS1_35MainloopSm100TmaUmmaWarpSpecializedILi8ELi2ELi4ENS5_IJNS4_1CILi1EEENSA_ILi2EEESB_EEEEENS5_IJNSA_ILi128EEENSA_ILi64EEESG_EEENS_6half_tENS5_IJlSB_lEEESI_SJ_NS4_8TiledMMAINS4_8MMA_AtomIJNS4_20SM100_MMA_F16BF16_SSISI_SI_fLi128ELi64ELNS4_4UMMA5MajorE0ELSO_0ELNSN_7ScaleInE0ELSP_0EEEEEENS4_6LayoutINS5_IJSB_SB_SB_EEENS5_IJNSA_ILi0EEESU_SU_EEEEENS5_IJNS4_10UnderscoreESX_SX_EEEEENS4_23SM90_TMA_LOAD_MULTICASTENS4_14ComposedLayoutINS4_7SwizzleILi3ELi4ELi3EEENS4_18smem_ptr_flag_bitsILi16EEENSS_INS5_IJNSA_ILi8EEESG_EEENS5_IJSG_SB_EEEEEEEvNS4_8identityENS4_13SM90_TMA_LOADES1A_vS1B_EENS_8epilogue10collective18CollectiveEpilogueINS1E_23Sm100TmaWarpSpecializedILi3ELi2ELi32ELb1ELb0EEEJSH_NS5_IJNSS_ISF_SB_EENSS_INSA_ILi32EEESB_EEEEESI_SJ_SI_SJ_NS1E_6fusion15FusionCallbacksIS1I_NS1N_17LinearCombinationISI_fSI_fLNS_15FloatRoundStyleE2EEESH_S1M_JEEENS4_5SM1004TMEM4LOAD26SM100_TMEM_LOAD_32dp32b32xES1C_NS11_INS12_ILi2ELi4ELi3EEES15_NSS_INS5_IJS16_S1K_EEENS5_IJS1K_SB_EEEEEEENS4_39AutoVectorizingCopyWithAssumedAlignmentILi128EEENS4_14SM90_TMA_STOREES21_S23_S23_EEEvvEEEEvNT_6ParamsE) ;  /* 0xffffff7402387950 */ /* 0x000fea0003c3ffff */
        .weak           $__internal_1_$__cuda_sm10x_tcgen05_guardrail_trap_phase_invalid_during_alloc
        .type           $__internal_1_$__cuda_sm10x_tcgen05_guardrail_trap_phase_invalid_during_alloc,@function
        .size           $__internal_1_$__cuda_sm10x_tcgen05_guardrail_trap_phase_invalid_during_alloc,($__internal_2_$__cuda_sm10x_tcgen05_guardrail_trap_unallocated_columns_being_dealloced - $__internal_1_$__cuda_sm10x_tcgen05_guardrail_trap_phase_invalid_during_alloc)
$__internal_1_$__cuda_sm10x_tcgen05_guardrail_trap_phase_invalid_during_alloc:
[----:B------:R-:W-:Y:S05]  /*8b20*/  BPT.TRAP 0x1 ;  /* 0x000000040000795c */ /* 0x000fea0000300000 */
[----:B------:R-:W-:-:S04]  /*8b30*/  MOV R5, 0x0 ;  /* 0x0000000000057802 */ /* 0x000fc80000000f00 */
[----:B------:R-:W-:Y:S05]  /*8b40*/  RET.REL.NODEC R4 `(_ZN7cutlass13device_kernelINS_4gemm6kernel13GemmUniversalIN4cute5tupleIJiiiiEEENS1_10collective13CollectiveMmaINS1_35MainloopSm100TmaUmmaWarpSpecializedILi8ELi2ELi4ENS5_IJNS4_1CILi1EEENSA_ILi2EEESB_EEEEENS5_IJNSA_ILi128EEENSA_ILi64EEESG_EEENS_6half_tENS5_IJlSB_lEEESI_SJ_NS4_8TiledMMAINS4_8MMA_AtomIJNS4_20SM100_MMA_F16BF16_SSISI_SI_fLi128ELi64ELNS4_4UMMA5MajorE0ELSO_0ELNSN_7ScaleInE0ELSP_0EEEEEENS4_6LayoutINS5_IJSB_SB_SB_EEENS5_IJNSA_ILi0EEESU_SU_EEEEENS5_IJNS4_10UnderscoreESX_SX_EEEEENS4_23SM90_TMA_LOAD_MULTICASTENS4_14ComposedLayoutINS4_7SwizzleILi3ELi4ELi3EEENS4_18smem_ptr_flag_bitsILi16EEENSS_INS5_IJNSA_ILi8EEESG_EEENS5_IJSG_SB_EEEEEEEvNS4_8identityENS4_13SM90_TMA_LOADES1A_vS1B_EENS_8epilogue10collective18CollectiveEpilogueINS1E_23Sm100TmaWarpSpecializedILi3ELi2ELi32ELb1ELb0EEEJSH_NS5_IJNSS_ISF_SB_EENSS_INSA_ILi32EEESB_EEEEESI_SJ_SI_SJ_NS1E_6fusion15FusionCallbacksIS1I_NS1N_17LinearCombinationISI_fSI_fLNS_15FloatRoundStyleE2EEESH_S1M_JEEENS4_5SM1004TMEM4LOAD26SM100_TMEM_LOAD_32dp32b32xES1C_NS11_INS12_ILi2ELi4ELi3EEES15_NSS_INS5_IJS16_S1K_EEENS5_IJS1K_SB_EEEEEEENS4_39AutoVectorizingCopyWithAssumedAlignmentILi128EEENS4_14SM90_TMA_STOREES21_S23_S23_EEEvvEEEEvNT_6ParamsE) ;  /* 0xffffff74042c7950 */ /* 0x000fea0003c3ffff */
        .weak           $__internal_2_$__cuda_sm10x_tcgen05_guardrail_trap_unallocated_columns_being_dealloced
        .type           $__internal_2_$__cuda_sm10x_tcgen05_guardrail_trap_unallocated_columns_being_dealloced,@function
        .size           $__internal_2_$__cuda_sm10x_tcgen05_guardrail_trap_unallocated_columns_being_dealloced,(.L_x_174 - $__internal_2_$__cuda_sm10x_tcgen05_guardrail_trap_unallocated_columns_being_dealloced)
$__internal_2_$__cuda_sm10x_tcgen05_guardrail_trap_unallocated_columns_being_dealloced:
[----:B------:R-:W-:Y:S05]  /*8b50*/  BPT.TRAP 0x1 ;  /* 0x000000040000795c */ /* 0x000fea0000300000 */
[----:B------:R-:W-:-:S04]  /*8b60*/  HFMA2 R3, -RZ, RZ, 0, 0 ;  /* 0x00000000ff037431 */ /* 0x000fc800000001ff */
[----:B------:R-:W-:Y:S05]  /*8b70*/  RET.REL.NODEC R2 `(_ZN7cutlass13device_kernelINS_4gemm6kernel13GemmUniversalIN4cute5tupleIJiiiiEEENS1_10collective13CollectiveMmaINS1_35MainloopSm100TmaUmmaWarpSpecializedILi8ELi2ELi4ENS5_IJNS4_1CILi1EEENSA_ILi2EEESB_EEEEENS5_IJNSA_ILi128EEENSA_ILi64EEESG_EEENS_6half_tENS5_IJlSB_lEEESI_SJ_NS4_8TiledMMAINS4_8MMA_AtomIJNS4_20SM100_MMA_F16BF16_SSISI_SI_fLi128ELi64ELNS4_4UMMA5MajorE0ELSO_0ELNSN_7ScaleInE0ELSP_0EEEEEENS4_6LayoutINS5_IJSB_SB_SB_EEENS5_IJNSA_ILi0EEESU_SU_EEEEENS5_IJNS4_10UnderscoreESX_SX_EEEEENS4_23SM90_TMA_LOAD_MULTICASTENS4_14ComposedLayoutINS4_7SwizzleILi3ELi4ELi3EEENS4_18smem_ptr_flag_bitsILi16EEENSS_INS5_IJNSA_ILi8EEESG_EEENS5_IJSG_SB_EEEEEEEvNS4_8identityENS4_13SM90_TMA_LOADES1A_vS1B_EENS_8epilogue10collective18CollectiveEpilogueINS1E_23Sm100TmaWarpSpecializedILi3ELi2ELi32ELb1ELb0EEEJSH_NS5_IJNSS_ISF_SB_EENSS_INSA_ILi32EEESB_EEEEESI_SJ_SI_SJ_NS1E_6fusion15FusionCallbacksIS1I_NS1N_17LinearCombinationISI_fSI_fLNS_15FloatRoundStyleE2EEESH_S1M_JEEENS4_5SM1004TMEM4LOAD26SM100_TMEM_LOAD_32dp32b32xES1C_NS11_INS12_ILi2ELi4ELi3EEES15_NSS_INS5_IJS16_S1K_EEENS5_IJS1K_SB_EEEEEEENS4_39AutoVectorizingCopyWithAssumedAlignmentILi128EEENS4_14SM90_TMA_STOREES21_S23_S23_EEEvvEEEEvNT_6ParamsE) ;  /* 0xffffff7402207950 */ /* 0x000fea0003c3ffff */
.L_x_173:
[----:B------:R-:W-:-:S00]  /*8b80*/  BRA `(.L_x_173) ;  /* 0xfffffffc00fc7947 */ /* 0x000fc0000383ffff */
[----:B------:R-:W-:-:S00]  /*8b90*/  NOP ;  /* 0x0000000000007918 */ /* 0x000fc00000000000 */
        /* <DEDUP_REMOVED lines=14> */
.L_x_174:


//--------------------- .nv.global.init           --------------------------
	.section	.nv.global.init,"aw",@progbits
.nv.global.init:
	.type		$str$27,@object
	.size		$str$27,($str$28 - $str$27)
$str$27:
        /*0000*/ 	.byte	0x28, 0x61, 0x64, 0x64, 0x72, 0x65, 0x73, 0x73, 0x20, 0x26, 0x20, 0x6d, 0x61, 0x73, 0x6b, 0x29
        /*0010*/ 	.byte	0x20, 0x3d, 0x3d, 0x20, 0x30, 0x00
	.type		$str$28,@object
	.size		$str$28,($str$26 - $str$28)
$str$28:
        /*0016*/ 	.byte	0x2f, 0x74, 0x6d, 0x70, 0x2f, 0x63, 0x75, 0x74, 0x6c, 0x61, 0x73, 0x73, 0x5f, 0x73, 0x77, 0x65
        /*0026*/ 	.byte	0x65, 0x70, 0x5f, 0x73, 0x72, 0x63, 0x2f, 0x69, 0x6e, 0x63, 0x6c, 0x75, 0x64, 0x65, 0x2f, 0x63
        /*0036*/ 	.byte	0x75, 0x74, 0x65, 0x2f, 0x70, 0x6f, 0x69, 0x6e, 0x74, 0x65, 0x72, 0x5f, 0x66, 0x6c, 0x61, 0x67
        /*0046*/ 	.byte	0x67, 0x65, 0x64, 0x2e, 0x68, 0x70, 0x70, 0x00
	.type		$str$26,@object
	.size		$str$26,($str$25 - $str$26)
$str$26:
        /*004e*/ 	.byte	0x2f, 0x74, 0x6d, 0x70, 0x2f, 0x63, 0x75, 0x74, 0x6c, 0x61, 0x73, 0x73, 0x5f, 0x73, 0x77, 0x65
        /*005e*/ 	.byte	0x65, 0x70, 0x5f, 0x73, 0x72, 0x63, 0x2f, 0x69, 0x6e, 0x63, 0x6c, 0x75, 0x64, 0x65, 0x2f, 0x63
        /*006e*/ 	.byte	0x75, 0x74, 0x65, 0x2f, 0x61, 0x74, 0x6f, 0x6d, 0x2f, 0x63, 0x6f, 0x70, 0x79, 0x5f, 0x74, 0x72
        /*007e*/ 	.byte	0x61, 0x69, 0x74, 0x73, 0x5f, 0x73, 0x6d, 0x31, 0x30, 0x30, 0x2e, 0x68, 0x70, 0x70, 0x00
	.type		$str$25,@object
	.size		$str$25,(__unnamed_1 - $str$25)
$str$25:
        /*008d*/ 	.byte	0x28, 0x28, 0x75, 0x69, 0x6e, 0x74, 0x33, 0x32, 0x5f, 0x74, 0x28, 0x74, 0x68, 0x72, 0x65, 0x61
        /*009d*/ 	.byte	0x64, 0x49, 0x64, 0x78, 0x2e, 0x78, 0x29, 0x20, 0x2f, 0x20, 0x33, 0x32, 0x29, 0x20, 0x25, 0x20
        /*00ad*/ 	.byte	0x34, 0x29, 0x20, 0x3d, 0x3d, 0x20, 0x28, 0x28, 0x28, 0x74, 0x6d, 0x65, 0x6d, 0x5f, 0x61, 0x64
        /*00bd*/ 	.byte	0x64, 0x72, 0x20, 0x3e, 0x3e, 0x20, 0x31, 0x36, 0x29, 0x20, 0x2f, 0x20, 0x33, 0x32, 0x29, 0x20
        /*00cd*/ 	.byte	0x25, 0x20, 0x34, 0x29, 0x00
	.type		__unnamed_1,@object
	.size		__unnamed_1,(__unnamed_2 - __unnamed_1)
__unnamed_1:
        /*00d2*/ 	.byte	0x61, 0x75, 0x74, 0x6f, 0x20, 0x63, 0x75, 0x74, 0x65, 0x3a, 0x3a, 0x61, 0x73, 0x5f, 0x70, 0x6f
        /* <DEDUP_REMOVED lines=24> */
        /*0262*/ 	.byte	0x3e, 0x3e, 0x3e, 0x3e, 0x5d, 0x00
	.type		__unnamed_2,@object
	.size		__unnamed_2,(.L_2 - __unnamed_2)
__unnamed_2:
        /* <DEDUP_REMOVED lines=42> */
        /*0508*/ 	.byte	0x3e, 0x3e, 0x5d, 0x00
.L_2:


//--------------------- .nv.shared._ZN7cutlass13device_kernelINS_4gemm6kernel13GemmUniversalIN4cute5tupleIJiiiiEEENS1_10collective13CollectiveMmaINS1_35MainloopSm100TmaUmmaWarpSpecializedILi8ELi2ELi4ENS5_IJNS4_1CILi1EEENSA_ILi2EEESB_EEEEENS5_IJNSA_ILi128EEENSA_ILi64EEESG_EEENS_6half_tENS5_IJlSB_lEEESI_SJ_NS4_8TiledMMAINS4_8MMA_AtomIJNS4_20SM100_MMA_F16BF16_SSISI_SI_fLi128ELi64ELNS4_4UMMA5MajorE0ELSO_0ELNSN_7ScaleInE0ELSP_0EEEEEENS4_6LayoutINS5_IJSB_SB_SB_EEENS5_IJNSA_ILi0EEESU_SU_EEEEENS5_IJNS4_10UnderscoreESX_SX_EEEEENS4_23SM90_TMA_LOAD_MULTICASTENS4_14ComposedLayoutINS4_7SwizzleILi3ELi4ELi3EEENS4_18smem_ptr_flag_bitsILi16EEENSS_INS5_IJNSA_ILi8EEESG_EEENS5_IJSG_SB_EEEEEEEvNS4_8identityENS4_13SM90_TMA_LOADES1A_vS1B_EENS_8epilogue10collective18CollectiveEpilogueINS1E_23Sm100TmaWarpSpecializedILi3ELi2ELi32ELb1ELb0EEEJSH_NS5_IJNSS_ISF_SB_EENSS_INSA_ILi32EEESB_EEEEESI_SJ_SI_SJ_NS1E_6fusion15FusionCallbacksIS1I_NS1N_17LinearCombinationISI_fSI_fLNS_15FloatRoundStyleE2EEESH_S1M_JEEENS4_5SM1004TMEM4LOAD26SM100_TMEM_LOAD_32dp32b32xES1C_NS11_INS12_ILi2ELi4ELi3EEES15_NSS_INS5_IJS16_S1K_EEENS5_IJS1K_SB_EEEEEEENS4_39AutoVectorizingCopyWithAssumedAlignmentILi128EEENS4_14SM90_TMA_STOREES21_S23_S23_EEEvvEEEEvNT_6ParamsE --------------------------
	.section	.nv.shared._ZN7cutlass13device_kernelINS_4gemm6kernel13GemmUniversalIN4cute5tupleIJiiiiEEENS1_10collective13CollectiveMmaINS1_35MainloopSm100TmaUmmaWarpSpecializedILi8ELi2ELi4ENS5_IJNS4_1CILi1EEENSA_ILi2EEESB_EEEEENS5_IJNSA_ILi128EEENSA_ILi64EEESG_EEENS_6half_tENS5_IJlSB_lEEESI_SJ_NS4_8TiledMMAINS4_8MMA_AtomIJNS4_20SM100_MMA_F16BF16_SSISI_SI_fLi128ELi64ELNS4_4UMMA5MajorE0ELSO_0ELNSN_7ScaleInE0ELSP_0EEEEEENS4_6LayoutINS5_IJSB_SB_SB_EEENS5_IJNSA_ILi0EEESU_SU_EEEEENS5_IJNS4_10UnderscoreESX_SX_EEEEENS4_23SM90_TMA_LOAD_MULTICASTENS4_14ComposedLayoutINS4_7SwizzleILi3ELi4ELi3EEENS4_18smem_ptr_flag_bitsILi16EEENSS_INS5_IJNSA_ILi8EEESG_EEENS5_IJSG_SB_EEEEEEEvNS4_8identityENS4_13SM90_TMA_LOADES1A_vS1B_EENS_8epilogue10collective18CollectiveEpilogueINS1E_23Sm100TmaWarpSpecializedILi3ELi2ELi32ELb1ELb0EEEJSH_NS5_IJNSS_ISF_SB_EENSS_INSA_ILi32EEESB_EEEEESI_SJ_SI_SJ_NS1E_6fusion15FusionCallbacksIS1I_NS1N_17LinearCombinationISI_fSI_fLNS_15FloatRoundStyleE2EEESH_S1M_JEEENS4_5SM1004TMEM4LOAD26SM100_TMEM_LOAD_32dp32b32xES1C_NS11_INS12_ILi2ELi4ELi3EEES15_NSS_INS5_IJS16_S1K_EEENS5_IJS1K_SB_EEEEEEENS4_39AutoVectorizingCopyWithAssumedAlignmentILi128EEENS4_14SM90_TMA_STOREES21_S23_S23_EEEvvEEEEvNT_6ParamsE,"aw",@nobits
	.sectionflags	@""
	.align	16
	.zero		1024


//--------------------- .nv.shared.reserved.0     --------------------------
	.section	.nv.shared.reserved.0,"aw",@nobits
	.weak		__nv_reservedSMEM_offset_0_alias
	.size		__nv_reservedSMEM_offset_0_alias, 0, 64
	.other		__nv_reservedSMEM_offset_0_alias,@"STO_CUDA_RESERVED_SHARED STV_DEFAULT"
__nv_reservedSMEM_offset_0_alias:
	.zero		0
.nv.shared.reserved.0:
	.zero		64
	.weak		__nv_reservedSMEM_tcgen05_partition
	.type		__nv_reservedSMEM_tcgen05_partition,@object
	.size		__nv_reservedSMEM_tcgen05_partition,(.L_0 - __nv_reservedSMEM_tcgen05_partition)
__nv_reservedSMEM_tcgen05_partition:
	.zero		32
.L_0:


//--------------------- .nv.global                --------------------------
	.section	.nv.global,"aw",@nobits
.nv.global:
	.type		_ZN39_INTERNAL_3ee58c1e_4_k_cu_bb22bd8d_58514cute1_E,@object
	.size		_ZN39_INTERNAL_3ee58c1e_4_k_cu_bb22bd8d_58514cute1_E,(_ZN39_INTERNAL_3ee58c1e_4_k_cu_bb22bd8d_58514cuda3std3__45__cpo6cbeginE - _ZN39_INTERNAL_3ee58c1e_4_k_cu_bb22bd8d_58514cute1_E)
_ZN39_INTERNAL_3ee58c1e_4_k_cu_bb22bd8d_58514cute1_E:
	.zero		1
	.type		_ZN39_INTERNAL_3ee58c1e_4_k_cu_bb22bd8d_58514cuda3std3__45__cpo6cbeginE,@object
	.size		_ZN39_INTERNAL_3ee58c1e_4_k_cu_bb22bd8d_58514cuda3std3__45__cpo6cbeginE,(_ZN39_INTERNAL_3ee58c1e_4_k_cu_bb22bd8d_58514cuda3std3__48in_placeE - _ZN39_INTERNAL_3ee58c1e_4_k_cu_bb22bd8d_58514cuda3std3__45__cpo6cbeginE)
_ZN39_INTERNAL_3ee58c1e_4_k_cu_bb22bd8d_58514cuda3std3__45__cpo6cbeginE:
	.zero		1
	.type		_ZN39_INTERNAL_3ee58c1e_4_k_cu_bb22bd8d_58514cuda3std3__48in_placeE,@object
	.size		_ZN39_INTERNAL_3ee58c1e_4_k_cu_bb22bd8d_58514cuda3std3__48in_placeE,(_ZN39_INTERNAL_3ee58c1e_4_k_cu_bb22bd8d_58514cuda3std6ranges3__45__cpo9iter_moveE - _ZN39_INTERNAL_3ee58c1e_4_k_cu_bb22bd8d_58514cuda3std3__48in_placeE)
_ZN39_INTERNAL_3ee58c1e_4_k_cu_bb22bd8d_58514cuda3std3__48in_placeE:
	.zero		1
	.type		_ZN39_INTERNAL_3ee58c1e_4_k_cu_bb22bd8d_58514cuda3std6ranges3__45__cpo9iter_moveE,@object
	.size		_ZN39_INTERNAL_3ee58c1e_4_k_cu_bb22bd8d_58514cuda3std6ranges3__45__cpo9iter_moveE,(_ZN39_INTERNAL_3ee58c1e_4_k_cu_bb22bd8d_58514cuda3std3__45__cpo5beginE - _ZN39_INTERNAL_3ee58c1e_4_k_cu_bb22bd8d_58514cuda3std6ranges3__45__cpo9iter_moveE)
_ZN39_INTERNAL_3ee58c1e_4_k_cu_bb22bd8d_58514cuda3std6ranges3__45__cpo9iter_moveE:
	.zero		1
	.type		_ZN39_INTERNAL_3ee58c1e_4_k_cu_bb22bd8d_58514cuda3std3__45__cpo5beginE,@object
	.size		_ZN39_INTERNAL_3ee58c1e_4_k_cu_bb22bd8d_58514cuda3std3__45__cpo5beginE,(_ZN39_INTERNAL_3ee58c1e_4_k_cu_bb22bd8d_58514cuda3std3__441_GLOBAL__N__3ee58c1e_4_k_cu_bb22bd8d_58516ignoreE - _ZN39_INTERNAL_3ee58c1e_4_k_cu_bb22bd8d_58514cuda3std3__45__cpo5beginE)
_ZN39_INTERNAL_3ee58c1e_4_k_cu_bb22bd8d_58514cuda3std3__45__cpo5beginE:
	.zero		1
	.type		_ZN39_INTERNAL_3ee58c1e_4_k_cu_bb22bd8d_58514cuda3std3__441_GLOBAL__N__3ee58c1e_4_k_cu_bb22bd8d_58516ignoreE,@object
	.size		_ZN39_INTERNAL_3ee58c1e_4_k_cu_bb22bd8d_58514cuda3std3__441_GLOBAL__N__3ee58c1e_4_k_cu_bb22bd8d_58516ignoreE,(_ZN39_INTERNAL_3ee58c1e_4_k_cu_bb22bd8d_58514cute7productE - _ZN39_INTERNAL_3ee58c1e_4_k_cu_bb22bd8d_58514cuda3std3__441_GLOBAL__N__3ee58c1e_4_k_cu_bb22bd8d_58516ignoreE)
_ZN39_INTERNAL_3ee58c1e_4_k_cu_bb22bd8d_58514cuda3std3__441_GLOBAL__N__3ee58c1e_4_k_cu_bb22bd8d_58516ignoreE:
	.zero		1
	.type		_ZN39_INTERNAL_3ee58c1e_4_k_cu_bb22bd8d_58514cute7productE,@object
	.size		_ZN39_INTERNAL_3ee58c1e_4_k_cu_bb22bd8d_58514cute7productE,(_ZN39_INTERNAL_3ee58c1e_4_k_cu_bb22bd8d_58514cuda3std3__45__cpo3endE - _ZN39_INTERNAL_3ee58c1e_4_k_cu_bb22bd8d_58514cute7productE)
_ZN39_INTERNAL_3ee58c1e_4_k_cu_bb22bd8d_58514cute7productE:
	.zero		1
	.type		_ZN39_INTERNAL_3ee58c1e_4_k_cu_bb22bd8d_58514cuda3std3__45__cpo3endE,@object
	.size		_ZN39_INTERNAL_3ee58c1e_4_k_cu_bb22bd8d_58514cuda3std3__45__cpo3endE,(_ZN39_INTERNAL_3ee58c1e_4_k_cu_bb22bd8d_58514cuda3std3__419piecewise_constructE - _ZN39_INTERNAL_3ee58c1e_4_k_cu_bb22bd8d_58514cuda3std3__45__cpo3endE)
_ZN39_INTERNAL_3ee58c1e_4_k_cu_bb22bd8d_58514cuda3std3__45__cpo3endE:
	.zero		1
	.type		_ZN39_INTERNAL_3ee58c1e_4_k_cu_bb22bd8d_58514cuda3std3__419piecewise_constructE,@object
	.size		_ZN39_INTERNAL_3ee58c1e_4_k_cu_bb22bd8d_58514cuda3std3__419piecewise_constructE,(_ZN39_INTERNAL_3ee58c1e_4_k_cu_bb22bd8d_58514cuda3std3__45__cpo4cendE - _ZN39_INTERNAL_3ee58c1e_4_k_cu_bb22bd8d_58514cuda3std3__419piecewise_constructE)
_ZN39_INTERNAL_3ee58c1e_4_k_cu_bb22bd8d_58514cuda3std3__419piecewise_constructE:
	.zero		1
	.type		_ZN39_INTERNAL_3ee58c1e_4_k_cu_bb22bd8d_58514cuda3std3__45__cpo4cendE,@object
	.size		_ZN39_INTERNAL_3ee58c1e_4_k_cu_bb22bd8d_58514cuda3std3__45__cpo4cendE,(_ZN39_INTERNAL_3ee58c1e_4_k_cu_bb22bd8d_58514cuda3std6ranges3__45__cpo4swapE - _ZN39_INTERNAL_3ee58c1e_4_k_cu_bb22bd8d_58514cuda3std3__45__cpo4cendE)
_ZN39_INTERNAL_3ee58c1e_4_k_cu_bb22bd8d_58514cuda3std3__45__cpo4cendE:
	.zero		1
	.type		_ZN39_INTERNAL_3ee58c1e_4_k_cu_bb22bd8d_58514cuda3std6ranges3__45__cpo4swapE,@object
	.size		_ZN39_INTERNAL_3ee58c1e_4_k_cu_bb22bd8d_58514cuda3std6ranges3__45__cpo4swapE,(.L_10 - _ZN39_INTERNAL_3ee58c1e_4_k_cu_bb22bd8d_58514cuda3std6ranges3__45__cpo4swapE)
_ZN39_INTERNAL_3ee58c1e_4_k_cu_bb22bd8d_58514cuda3std6ranges3__45__cpo4swapE:
	.zero		1
.L_10:


//--------------------- .nv.constant0._ZN7cutlass13device_kernelINS_4gemm6kernel13GemmUniversalIN4cute5tupleIJiiiiEEENS1_10collective13CollectiveMmaINS1_35MainloopSm100TmaUmmaWarpSpecializedILi8ELi2ELi4ENS5_IJNS4_1CILi1EEENSA_ILi2EEESB_EEEEENS5_IJNSA_ILi128EEENSA_ILi64EEESG_EEENS_6half_tENS5_IJlSB_lEEESI_SJ_NS4_8TiledMMAINS4_8MMA_AtomIJNS4_20SM100_MMA_F16BF16_SSISI_SI_fLi128ELi64ELNS4_4UMMA5MajorE0ELSO_0ELNSN_7ScaleInE0ELSP_0EEEEEENS4_6LayoutINS5_IJSB_SB_SB_EEENS5_IJNSA_ILi0EEESU_SU_EEEEENS5_IJNS4_10UnderscoreESX_SX_EEEEENS4_23SM90_TMA_LOAD_MULTICASTENS4_14ComposedLayoutINS4_7SwizzleILi3ELi4ELi3EEENS4_18smem_ptr_flag_bitsILi16EEENSS_INS5_IJNSA_ILi8EEESG_EEENS5_IJSG_SB_EEEEEEEvNS4_8identityENS4_13SM90_TMA_LOADES1A_vS1B_EENS_8epilogue10collective18CollectiveEpilogueINS1E_23Sm100TmaWarpSpecializedILi3ELi2ELi32ELb1ELb0EEEJSH_NS5_IJNSS_ISF_SB_EENSS_INSA_ILi32EEESB_EEEEESI_SJ_SI_SJ_NS1E_6fusion15FusionCallbacksIS1I_NS1N_17LinearCombinationISI_fSI_fLNS_15FloatRoundStyleE2EEESH_S1M_JEEENS4_5SM1004TMEM4LOAD26SM100_TMEM_LOAD_32dp32b32xES1C_NS11_INS12_ILi2ELi4ELi3EEES15_NSS_INS5_IJS16_S1K_EEENS5_IJS1K_SB_EEEEEEENS4_39AutoVectorizingCopyWithAssumedAlignmentILi128EEENS4_14SM90_TMA_STOREES21_S23_S23_EEEvvEEEEvNT_6ParamsE --------------------------
	.section	.nv.constant0._ZN7cutlass13device_kernelINS_4gemm6kernel13GemmUniversalIN4cute5tupleIJiiiiEEENS1_10collective13CollectiveMmaINS1_35MainloopSm100TmaUmmaWarpSpecializedILi8ELi2ELi4ENS5_IJNS4_1CILi1EEENSA_ILi2EEESB_EEEEENS5_IJNSA_ILi128EEENSA_ILi64EEESG_EEENS_6half_tENS5_IJlSB_lEEESI_SJ_NS4_8TiledMMAINS4_8MMA_AtomIJNS4_20SM100_MMA_F16BF16_SSISI_SI_fLi128ELi64ELNS4_4UMMA5MajorE0ELSO_0ELNSN_7ScaleInE0ELSP_0EEEEEENS4_6LayoutINS5_IJSB_SB_SB_EEENS5_IJNSA_ILi0EEESU_SU_EEEEENS5_IJNS4_10UnderscoreESX_SX_EEEEENS4_23SM90_TMA_LOAD_MULTICASTENS4_14ComposedLayoutINS4_7SwizzleILi3ELi4ELi3EEENS4_18smem_ptr_flag_bitsILi16EEENSS_INS5_IJNSA_ILi8EEESG_EEENS5_IJSG_SB_EEEEEEEvNS4_8identityENS4_13SM90_TMA_LOADES1A_vS1B_EENS_8epilogue10collective18CollectiveEpilogueINS1E_23Sm100TmaWarpSpecializedILi3ELi2ELi32ELb1ELb0EEEJSH_NS5_IJNSS_ISF_SB_EENSS_INSA_ILi32EEESB_EEEEESI_SJ_SI_SJ_NS1E_6fusion15FusionCallbacksIS1I_NS1N_17LinearCombinationISI_fSI_fLNS_15FloatRoundStyleE2EEESH_S1M_JEEENS4_5SM1004TMEM4LOAD26SM100_TMEM_LOAD_32dp32b32xES1C_NS11_INS12_ILi2ELi4ELi3EEES15_NSS_INS5_IJS16_S1K_EEENS5_IJS1K_SB_EEEEEEENS4_39AutoVectorizingCopyWithAssumedAlignmentILi128EEENS4_14SM90_TMA_STOREES21_S23_S23_EEEvvEEEEvNT_6ParamsE,"a",@progbits
	.sectionflags	@""
	.align	4
.nv.constant0._ZN7cutlass13device_kernelINS_4gemm6kernel13GemmUniversalIN4cute5tupleIJiiiiEEENS1_10collective13CollectiveMmaINS1_35MainloopSm100TmaUmmaWarpSpecializedILi8ELi2ELi4ENS5_IJNS4_1CILi1EEENSA_ILi2EEESB_EEEEENS5_IJNSA_ILi128EEENSA_ILi64EEESG_EEENS_6half_tENS5_IJlSB_lEEESI_SJ_NS4_8TiledMMAINS4_8MMA_AtomIJNS4_20SM100_MMA_F16BF16_SSISI_SI_fLi128ELi64ELNS4_4UMMA5MajorE0ELSO_0ELNSN_7ScaleInE0ELSP_0EEEEEENS4_6LayoutINS5_IJSB_SB_SB_EEENS5_IJNSA_ILi0EEESU_SU_EEEEENS5_IJNS4_10UnderscoreESX_SX_EEEEENS4_23SM90_TMA_LOAD_MULTICASTENS4_14ComposedLayoutINS4_7SwizzleILi3ELi4ELi3EEENS4_18smem_ptr_flag_bitsILi16EEENSS_INS5_IJNSA_ILi8EEESG_EEENS5_IJSG_SB_EEEEEEEvNS4_8identityENS4_13SM90_TMA_LOADES1A_vS1B_EENS_8epilogue10collective18CollectiveEpilogueINS1E_23Sm100TmaWarpSpecializedILi3ELi2ELi32ELb1ELb0EEEJSH_NS5_IJNSS_ISF_SB_EENSS_INSA_ILi32EEESB_EEEEESI_SJ_SI_SJ_NS1E_6fusion15FusionCallbacksIS1I_NS1N_17LinearCombinationISI_fSI_fLNS_15FloatRoundStyleE2EEESH_S1M_JEEENS4_5SM1004TMEM4LOAD26SM100_TMEM_LOAD_32dp32b32xES1C_NS11_INS12_ILi2ELi4ELi3EEES15_NSS_INS5_IJS16_S1K_EEENS5_IJS1K_SB_EEEEEEENS4_39AutoVectorizingCopyWithAssumedAlignmentILi128EEENS4_14SM90_TMA_STOREES21_S23_S23_EEEvvEEEEvNT_6ParamsE:
	.zero		2944


//--------------------- SYMBOLS --------------------------

	.type		.nv.reservedSmem.offset0,@object
	.size		.nv.reservedSmem.offset0,0x4
	.type		.nv.reservedSmem.cap,@object
	.size		.nv.reservedSmem.cap,0x4
	.type		__assertfail,@function
